//
// Generated by NVIDIA NVVM Compiler
//
// Compiler Build ID: CL-36424714
// Cuda compilation tools, release 13.0, V13.0.88
// Based on NVVM 20.0.0
//

.version 9.0
.target sm_100
.address_size 64

	// .globl	_ZN3cub18CUB_300001_SM_10006detail11EmptyKernelIvEEvv
// _ZZN3cub18CUB_300001_SM_10006detail4scan16DeviceScanKernelINS2_10policy_hubIiiij3AddE10Policy1000EPiS8_NS0_13ScanTileStateIiLb1EEES5_NS0_8NullTypeEjiLb0ESB_EEvT0_T1_T2_iT3_T4_T5_E12temp_storage has been demoted
.global .align 1 .b8 _ZN34_INTERNAL_3cd0ceda_4_k_cu_bdc222484cuda3std3__45__cpo5beginE[1];
.global .align 1 .b8 _ZN34_INTERNAL_3cd0ceda_4_k_cu_bdc222484cuda3std3__45__cpo3endE[1];
.global .align 1 .b8 _ZN34_INTERNAL_3cd0ceda_4_k_cu_bdc222484cuda3std3__45__cpo6cbeginE[1];
.global .align 1 .b8 _ZN34_INTERNAL_3cd0ceda_4_k_cu_bdc222484cuda3std3__45__cpo4cendE[1];
.global .align 1 .b8 _ZN34_INTERNAL_3cd0ceda_4_k_cu_bdc222484cuda3std3__45__cpo6rbeginE[1];
.global .align 1 .b8 _ZN34_INTERNAL_3cd0ceda_4_k_cu_bdc222484cuda3std3__45__cpo4rendE[1];
.global .align 1 .b8 _ZN34_INTERNAL_3cd0ceda_4_k_cu_bdc222484cuda3std3__45__cpo7crbeginE[1];
.global .align 1 .b8 _ZN34_INTERNAL_3cd0ceda_4_k_cu_bdc222484cuda3std3__45__cpo5crendE[1];
.global .align 1 .b8 _ZN34_INTERNAL_3cd0ceda_4_k_cu_bdc222484cuda3std3__436_GLOBAL__N__3cd0ceda_4_k_cu_bdc222486ignoreE[1];
.global .align 1 .b8 _ZN34_INTERNAL_3cd0ceda_4_k_cu_bdc222484cuda3std3__419piecewise_constructE[1];
.global .align 1 .b8 _ZN34_INTERNAL_3cd0ceda_4_k_cu_bdc222484cuda3std3__48in_placeE[1];
.global .align 1 .b8 _ZN34_INTERNAL_3cd0ceda_4_k_cu_bdc222484cuda3std3__420unreachable_sentinelE[1];
.global .align 1 .b8 _ZN34_INTERNAL_3cd0ceda_4_k_cu_bdc222484cuda3std3__47nulloptE[1];
.global .align 1 .b8 _ZN34_INTERNAL_3cd0ceda_4_k_cu_bdc222484cuda3std3__48unexpectE[1];
.global .align 1 .b8 _ZN34_INTERNAL_3cd0ceda_4_k_cu_bdc222484cuda3std6ranges3__45__cpo4swapE[1];
.global .align 1 .b8 _ZN34_INTERNAL_3cd0ceda_4_k_cu_bdc222484cuda3std6ranges3__45__cpo9iter_moveE[1];
.global .align 1 .b8 _ZN34_INTERNAL_3cd0ceda_4_k_cu_bdc222484cuda3std6ranges3__45__cpo5beginE[1];
.global .align 1 .b8 _ZN34_INTERNAL_3cd0ceda_4_k_cu_bdc222484cuda3std6ranges3__45__cpo3endE[1];
.global .align 1 .b8 _ZN34_INTERNAL_3cd0ceda_4_k_cu_bdc222484cuda3std6ranges3__45__cpo6cbeginE[1];
.global .align 1 .b8 _ZN34_INTERNAL_3cd0ceda_4_k_cu_bdc222484cuda3std6ranges3__45__cpo4cendE[1];
.global .align 1 .b8 _ZN34_INTERNAL_3cd0ceda_4_k_cu_bdc222484cuda3std6ranges3__45__cpo7advanceE[1];
.global .align 1 .b8 _ZN34_INTERNAL_3cd0ceda_4_k_cu_bdc222484cuda3std6ranges3__45__cpo9iter_swapE[1];
.global .align 1 .b8 _ZN34_INTERNAL_3cd0ceda_4_k_cu_bdc222484cuda3std6ranges3__45__cpo4nextE[1];
.global .align 1 .b8 _ZN34_INTERNAL_3cd0ceda_4_k_cu_bdc222484cuda3std6ranges3__45__cpo4prevE[1];
.global .align 1 .b8 _ZN34_INTERNAL_3cd0ceda_4_k_cu_bdc222484cuda3std6ranges3__45__cpo4dataE[1];
.global .align 1 .b8 _ZN34_INTERNAL_3cd0ceda_4_k_cu_bdc222484cuda3std6ranges3__45__cpo5cdataE[1];
.global .align 1 .b8 _ZN34_INTERNAL_3cd0ceda_4_k_cu_bdc222484cuda3std6ranges3__45__cpo4sizeE[1];
.global .align 1 .b8 _ZN34_INTERNAL_3cd0ceda_4_k_cu_bdc222484cuda3std6ranges3__45__cpo5ssizeE[1];
.global .align 1 .b8 _ZN34_INTERNAL_3cd0ceda_4_k_cu_bdc222484cuda3std6ranges3__45__cpo8distanceE[1];
.global .align 1 .b8 _ZN34_INTERNAL_3cd0ceda_4_k_cu_bdc222486thrust24THRUST_300001_SM_1000_NS6system6detail10sequential3seqE[1];
.global .align 1 .b8 _ZN34_INTERNAL_3cd0ceda_4_k_cu_bdc222486thrust24THRUST_300001_SM_1000_NS12placeholders2_1E[1];
.global .align 1 .b8 _ZN34_INTERNAL_3cd0ceda_4_k_cu_bdc222486thrust24THRUST_300001_SM_1000_NS12placeholders2_2E[1];
.global .align 1 .b8 _ZN34_INTERNAL_3cd0ceda_4_k_cu_bdc222486thrust24THRUST_300001_SM_1000_NS12placeholders2_3E[1];
.global .align 1 .b8 _ZN34_INTERNAL_3cd0ceda_4_k_cu_bdc222486thrust24THRUST_300001_SM_1000_NS12placeholders2_4E[1];
.global .align 1 .b8 _ZN34_INTERNAL_3cd0ceda_4_k_cu_bdc222486thrust24THRUST_300001_SM_1000_NS12placeholders2_5E[1];
.global .align 1 .b8 _ZN34_INTERNAL_3cd0ceda_4_k_cu_bdc222486thrust24THRUST_300001_SM_1000_NS12placeholders2_6E[1];
.global .align 1 .b8 _ZN34_INTERNAL_3cd0ceda_4_k_cu_bdc222486thrust24THRUST_300001_SM_1000_NS12placeholders2_7E[1];
.global .align 1 .b8 _ZN34_INTERNAL_3cd0ceda_4_k_cu_bdc222486thrust24THRUST_300001_SM_1000_NS12placeholders2_8E[1];
.global .align 1 .b8 _ZN34_INTERNAL_3cd0ceda_4_k_cu_bdc222486thrust24THRUST_300001_SM_1000_NS12placeholders2_9E[1];
.global .align 1 .b8 _ZN34_INTERNAL_3cd0ceda_4_k_cu_bdc222486thrust24THRUST_300001_SM_1000_NS12placeholders3_10E[1];

.visible .entry _ZN3cub18CUB_300001_SM_10006detail11EmptyKernelIvEEvv()
{


	ret;

}
	// .globl	_ZN3cub18CUB_300001_SM_10006detail4scan20DeviceScanInitKernelINS0_13ScanTileStateIiLb1EEEEEvT_i
.visible .entry _ZN3cub18CUB_300001_SM_10006detail4scan20DeviceScanInitKernelINS0_13ScanTileStateIiLb1EEEEEvT_i(
	.param .align 8 .b8 _ZN3cub18CUB_300001_SM_10006detail4scan20DeviceScanInitKernelINS0_13ScanTileStateIiLb1EEEEEvT_i_param_0[8],
	.param .u32 _ZN3cub18CUB_300001_SM_10006detail4scan20DeviceScanInitKernelINS0_13ScanTileStateIiLb1EEEEEvT_i_param_1
)
{
	.reg .pred 	%p<5>;
	.reg .b32 	%r<10>;
	.reg .b64 	%rd<7>;

	ld.param.u64 	%rd2, [_ZN3cub18CUB_300001_SM_10006detail4scan20DeviceScanInitKernelINS0_13ScanTileStateIiLb1EEEEEvT_i_param_0];
	ld.param.u32 	%r4, [_ZN3cub18CUB_300001_SM_10006detail4scan20DeviceScanInitKernelINS0_13ScanTileStateIiLb1EEEEEvT_i_param_1];
	cvta.to.global.u64 	%rd1, %rd2;
	mov.u32 	%r1, %ctaid.x;
	mov.u32 	%r5, %ntid.x;
	mov.u32 	%r2, %tid.x;
	mad.lo.s32 	%r3, %r1, %r5, %r2;
	setp.ge.s32 	%p1, %r3, %r4;
	@%p1 bra 	$L__BB1_2;
	mul.wide.s32 	%rd3, %r3, 8;
	add.s64 	%rd4, %rd1, %rd3;
	mov.b32 	%r6, 0;
	mov.b32 	%r7, 99;
	st.global.v2.u32 	[%rd4+256], {%r7, %r6};
$L__BB1_2:
	setp.ne.s32 	%p2, %r1, 0;
	setp.gt.u32 	%p3, %r2, 31;
	or.pred  	%p4, %p2, %p3;
	@%p4 bra 	$L__BB1_4;
	mul.wide.u32 	%rd5, %r2, 8;
	add.s64 	%rd6, %rd1, %rd5;
	mov.b32 	%r9, 0;
	st.global.v2.u32 	[%rd6], {%r9, %r9};
$L__BB1_4:
	ret;

}
	// .globl	_ZN3cub18CUB_300001_SM_10006detail4scan16DeviceScanKernelINS2_10policy_hubIiiij3AddE10Policy1000EPiS8_NS0_13ScanTileStateIiLb1EEES5_NS0_8NullTypeEjiLb0ESB_EEvT0_T1_T2_iT3_T4_T5_
.visible .entry _ZN3cub18CUB_300001_SM_10006detail4scan16DeviceScanKernelINS2_10policy_hubIiiij3AddE10Policy1000EPiS8_NS0_13ScanTileStateIiLb1EEES5_NS0_8NullTypeEjiLb0ESB_EEvT0_T1_T2_iT3_T4_T5_(
	.param .u64 .ptr .align 1 _ZN3cub18CUB_300001_SM_10006detail4scan16DeviceScanKernelINS2_10policy_hubIiiij3AddE10Policy1000EPiS8_NS0_13ScanTileStateIiLb1EEES5_NS0_8NullTypeEjiLb0ESB_EEvT0_T1_T2_iT3_T4_T5__param_0,
	.param .u64 .ptr .align 1 _ZN3cub18CUB_300001_SM_10006detail4scan16DeviceScanKernelINS2_10policy_hubIiiij3AddE10Policy1000EPiS8_NS0_13ScanTileStateIiLb1EEES5_NS0_8NullTypeEjiLb0ESB_EEvT0_T1_T2_iT3_T4_T5__param_1,
	.param .align 8 .b8 _ZN3cub18CUB_300001_SM_10006detail4scan16DeviceScanKernelINS2_10policy_hubIiiij3AddE10Policy1000EPiS8_NS0_13ScanTileStateIiLb1EEES5_NS0_8NullTypeEjiLb0ESB_EEvT0_T1_T2_iT3_T4_T5__param_2[8],
	.param .u32 _ZN3cub18CUB_300001_SM_10006detail4scan16DeviceScanKernelINS2_10policy_hubIiiij3AddE10Policy1000EPiS8_NS0_13ScanTileStateIiLb1EEES5_NS0_8NullTypeEjiLb0ESB_EEvT0_T1_T2_iT3_T4_T5__param_3,
	.param .align 1 .b8 _ZN3cub18CUB_300001_SM_10006detail4scan16DeviceScanKernelINS2_10policy_hubIiiij3AddE10Policy1000EPiS8_NS0_13ScanTileStateIiLb1EEES5_NS0_8NullTypeEjiLb0ESB_EEvT0_T1_T2_iT3_T4_T5__param_4[1],
	.param .align 1 .b8 _ZN3cub18CUB_300001_SM_10006detail4scan16DeviceScanKernelINS2_10policy_hubIiiij3AddE10Policy1000EPiS8_NS0_13ScanTileStateIiLb1EEES5_NS0_8NullTypeEjiLb0ESB_EEvT0_T1_T2_iT3_T4_T5__param_5[1],
	.param .u32 _ZN3cub18CUB_300001_SM_10006detail4scan16DeviceScanKernelINS2_10policy_hubIiiij3AddE10Policy1000EPiS8_NS0_13ScanTileStateIiLb1EEES5_NS0_8NullTypeEjiLb0ESB_EEvT0_T1_T2_iT3_T4_T5__param_6
)
.maxntid 128
{
	.reg .pred 	%p<140>;
	.reg .b32 	%r<742>;
	.reg .b64 	%rd<55>;
	// demoted variable
	.shared .align 16 .b8 _ZZN3cub18CUB_300001_SM_10006detail4scan16DeviceScanKernelINS2_10policy_hubIiiij3AddE10Policy1000EPiS8_NS0_13ScanTileStateIiLb1EEES5_NS0_8NullTypeEjiLb0ESB_EEvT0_T1_T2_iT3_T4_T5_E12temp_storage[7696];
	ld.param.u64 	%rd3, [_ZN3cub18CUB_300001_SM_10006detail4scan16DeviceScanKernelINS2_10policy_hubIiiij3AddE10Policy1000EPiS8_NS0_13ScanTileStateIiLb1EEES5_NS0_8NullTypeEjiLb0ESB_EEvT0_T1_T2_iT3_T4_T5__param_2];
	ld.param.u64 	%rd17, [_ZN3cub18CUB_300001_SM_10006detail4scan16DeviceScanKernelINS2_10policy_hubIiiij3AddE10Policy1000EPiS8_NS0_13ScanTileStateIiLb1EEES5_NS0_8NullTypeEjiLb0ESB_EEvT0_T1_T2_iT3_T4_T5__param_0];
	ld.param.u64 	%rd16, [_ZN3cub18CUB_300001_SM_10006detail4scan16DeviceScanKernelINS2_10policy_hubIiiij3AddE10Policy1000EPiS8_NS0_13ScanTileStateIiLb1EEES5_NS0_8NullTypeEjiLb0ESB_EEvT0_T1_T2_iT3_T4_T5__param_1];
	ld.param.u32 	%r186, [_ZN3cub18CUB_300001_SM_10006detail4scan16DeviceScanKernelINS2_10policy_hubIiiij3AddE10Policy1000EPiS8_NS0_13ScanTileStateIiLb1EEES5_NS0_8NullTypeEjiLb0ESB_EEvT0_T1_T2_iT3_T4_T5__param_3];
	ld.param.u32 	%r187, [_ZN3cub18CUB_300001_SM_10006detail4scan16DeviceScanKernelINS2_10policy_hubIiiij3AddE10Policy1000EPiS8_NS0_13ScanTileStateIiLb1EEES5_NS0_8NullTypeEjiLb0ESB_EEvT0_T1_T2_iT3_T4_T5__param_6];
	cvta.to.global.u64 	%rd1, %rd16;
	cvta.to.global.u64 	%rd2, %rd17;
	mov.u32 	%r188, %ctaid.x;
	add.s32 	%r1, %r186, %r188;
	mul.lo.s32 	%r2, %r1, 1920;
	sub.s32 	%r3, %r187, %r2;
	setp.lt.u32 	%p1, %r3, 1921;
	@%p1 bra 	$L__BB2_35;
	cvt.u64.u32 	%rd36, %r2;
	mov.u32 	%r4, %tid.x;
	and.b32  	%r435, %r4, 31;
	and.b32  	%r436, %r4, 992;
	mul.lo.s32 	%r437, %r436, 15;
	or.b32  	%r438, %r437, %r435;
	cvt.u64.u32 	%rd37, %r438;
	add.s64 	%rd4, %rd37, %rd36;
	shl.b64 	%rd38, %rd4, 2;
	add.s64 	%rd39, %rd2, %rd38;
	ld.global.u32 	%r439, [%rd39];
	ld.global.u32 	%r440, [%rd39+128];
	ld.global.u32 	%r441, [%rd39+256];
	ld.global.u32 	%r442, [%rd39+384];
	ld.global.u32 	%r443, [%rd39+512];
	ld.global.u32 	%r444, [%rd39+640];
	ld.global.u32 	%r445, [%rd39+768];
	ld.global.u32 	%r446, [%rd39+896];
	ld.global.u32 	%r447, [%rd39+1024];
	ld.global.u32 	%r448, [%rd39+1152];
	ld.global.u32 	%r449, [%rd39+1280];
	ld.global.u32 	%r450, [%rd39+1408];
	ld.global.u32 	%r451, [%rd39+1536];
	ld.global.u32 	%r452, [%rd39+1664];
	ld.global.u32 	%r453, [%rd39+1792];
	// begin inline asm
	mov.u32 %r434, %laneid;
	// end inline asm
	shr.u32 	%r6, %r4, 5;
	mad.lo.s32 	%r454, %r6, 480, %r434;
	shl.b32 	%r455, %r454, 2;
	mov.u32 	%r456, _ZZN3cub18CUB_300001_SM_10006detail4scan16DeviceScanKernelINS2_10policy_hubIiiij3AddE10Policy1000EPiS8_NS0_13ScanTileStateIiLb1EEES5_NS0_8NullTypeEjiLb0ESB_EEvT0_T1_T2_iT3_T4_T5_E12temp_storage;
	add.s32 	%r7, %r456, %r455;
	st.shared.u32 	[%r7], %r439;
	st.shared.u32 	[%r7+128], %r440;
	st.shared.u32 	[%r7+256], %r441;
	st.shared.u32 	[%r7+384], %r442;
	st.shared.u32 	[%r7+512], %r443;
	st.shared.u32 	[%r7+640], %r444;
	st.shared.u32 	[%r7+768], %r445;
	st.shared.u32 	[%r7+896], %r446;
	st.shared.u32 	[%r7+1024], %r447;
	st.shared.u32 	[%r7+1152], %r448;
	st.shared.u32 	[%r7+1280], %r449;
	st.shared.u32 	[%r7+1408], %r450;
	st.shared.u32 	[%r7+1536], %r451;
	st.shared.u32 	[%r7+1664], %r452;
	st.shared.u32 	[%r7+1792], %r453;
	bar.warp.sync 	-1;
	mad.lo.s32 	%r8, %r434, 56, %r7;
	ld.shared.u32 	%r9, [%r8];
	ld.shared.u32 	%r10, [%r8+4];
	ld.shared.u32 	%r11, [%r8+8];
	ld.shared.u32 	%r12, [%r8+12];
	ld.shared.u32 	%r13, [%r8+16];
	ld.shared.u32 	%r14, [%r8+20];
	ld.shared.u32 	%r15, [%r8+24];
	ld.shared.u32 	%r16, [%r8+28];
	ld.shared.u32 	%r17, [%r8+32];
	ld.shared.u32 	%r18, [%r8+36];
	ld.shared.u32 	%r19, [%r8+40];
	ld.shared.u32 	%r20, [%r8+44];
	ld.shared.u32 	%r21, [%r8+48];
	ld.shared.u32 	%r22, [%r8+52];
	ld.shared.u32 	%r23, [%r8+56];
	bar.sync 	0;
	setp.ne.s32 	%p87, %r1, 0;
	@%p87 bra 	$L__BB2_6;
	add.s32 	%r645, %r10, %r9;
	add.s32 	%r646, %r11, %r645;
	add.s32 	%r647, %r12, %r646;
	add.s32 	%r648, %r13, %r647;
	add.s32 	%r649, %r14, %r648;
	add.s32 	%r650, %r15, %r649;
	add.s32 	%r651, %r16, %r650;
	add.s32 	%r652, %r17, %r651;
	add.s32 	%r653, %r18, %r652;
	add.s32 	%r654, %r19, %r653;
	add.s32 	%r655, %r20, %r654;
	add.s32 	%r656, %r21, %r655;
	add.s32 	%r657, %r22, %r656;
	add.s32 	%r616, %r23, %r657;
	mov.b32 	%r642, 1;
	mov.b32 	%r643, 0;
	mov.b32 	%r644, -1;
	// begin inline asm
	shfl.sync.up.b32 %r615, %r616, %r642, %r643, %r644;
	// end inline asm
	setp.gt.s32 	%p129, %r434, 0;
	selp.b32 	%r658, %r615, 0, %p129;
	add.s32 	%r621, %r658, %r616;
	mov.b32 	%r622, 2;
	// begin inline asm
	shfl.sync.up.b32 %r620, %r621, %r622, %r643, %r644;
	// end inline asm
	setp.lt.s32 	%p130, %r434, 2;
	selp.b32 	%r659, 0, %r620, %p130;
	add.s32 	%r626, %r659, %r621;
	mov.b32 	%r627, 4;
	// begin inline asm
	shfl.sync.up.b32 %r625, %r626, %r627, %r643, %r644;
	// end inline asm
	setp.lt.s32 	%p131, %r434, 4;
	selp.b32 	%r660, 0, %r625, %p131;
	add.s32 	%r631, %r660, %r626;
	mov.b32 	%r632, 8;
	// begin inline asm
	shfl.sync.up.b32 %r630, %r631, %r632, %r643, %r644;
	// end inline asm
	setp.lt.s32 	%p132, %r434, 8;
	selp.b32 	%r661, 0, %r630, %p132;
	add.s32 	%r636, %r661, %r631;
	mov.b32 	%r637, 16;
	// begin inline asm
	shfl.sync.up.b32 %r635, %r636, %r637, %r643, %r644;
	// end inline asm
	setp.lt.s32 	%p133, %r434, 16;
	selp.b32 	%r662, 0, %r635, %p133;
	add.s32 	%r641, %r662, %r636;
	// begin inline asm
	shfl.sync.up.b32 %r640, %r641, %r642, %r643, %r644;
	// end inline asm
	setp.ne.s32 	%p134, %r434, 31;
	@%p134 bra 	$L__BB2_4;
	shl.b32 	%r663, %r6, 2;
	add.s32 	%r665, %r456, %r663;
	st.shared.u32 	[%r665+16], %r641;
$L__BB2_4:
	bar.sync 	0;
	ld.shared.v4.u32 	{%r666, %r667, %r668, %r669}, [_ZZN3cub18CUB_300001_SM_10006detail4scan16DeviceScanKernelINS2_10policy_hubIiiij3AddE10Policy1000EPiS8_NS0_13ScanTileStateIiLb1EEES5_NS0_8NullTypeEjiLb0ESB_EEvT0_T1_T2_iT3_T4_T5_E12temp_storage+16];
	add.s32 	%r670, %r667, %r666;
	setp.eq.s32 	%p135, %r6, 2;
	selp.b32 	%r671, %r670, %r666, %p135;
	add.s32 	%r672, %r670, %r668;
	setp.eq.s32 	%p136, %r6, 3;
	selp.b32 	%r673, %r672, %r671, %p136;
	add.s32 	%r26, %r672, %r669;
	setp.lt.u32 	%p137, %r4, 32;
	setp.eq.s32 	%p138, %r434, 0;
	selp.b32 	%r674, 0, %r640, %p138;
	add.s32 	%r675, %r673, %r674;
	selp.b32 	%r717, %r640, %r675, %p137;
	setp.ne.s32 	%p139, %r4, 0;
	@%p139 bra 	$L__BB2_34;
	add.s64 	%rd51, %rd3, 256;
	mov.b32 	%r676, 101;
	// begin inline asm
	st.relaxed.gpu.v2.u32 [%rd51], {%r676, %r26};
	// end inline asm
	mov.b32 	%r717, 0;
	bra.uni 	$L__BB2_34;
$L__BB2_6:
	add.s32 	%r487, %r10, %r9;
	add.s32 	%r488, %r11, %r487;
	add.s32 	%r489, %r12, %r488;
	add.s32 	%r490, %r13, %r489;
	add.s32 	%r491, %r14, %r490;
	add.s32 	%r492, %r15, %r491;
	add.s32 	%r493, %r16, %r492;
	add.s32 	%r494, %r17, %r493;
	add.s32 	%r495, %r18, %r494;
	add.s32 	%r496, %r19, %r495;
	add.s32 	%r497, %r20, %r496;
	add.s32 	%r498, %r21, %r497;
	add.s32 	%r499, %r22, %r498;
	add.s32 	%r458, %r23, %r499;
	mov.b32 	%r484, 1;
	mov.b32 	%r485, 0;
	mov.b32 	%r486, -1;
	// begin inline asm
	shfl.sync.up.b32 %r457, %r458, %r484, %r485, %r486;
	// end inline asm
	setp.gt.s32 	%p88, %r434, 0;
	selp.b32 	%r500, %r457, 0, %p88;
	add.s32 	%r463, %r500, %r458;
	mov.b32 	%r464, 2;
	// begin inline asm
	shfl.sync.up.b32 %r462, %r463, %r464, %r485, %r486;
	// end inline asm
	setp.lt.s32 	%p89, %r434, 2;
	selp.b32 	%r501, 0, %r462, %p89;
	add.s32 	%r468, %r501, %r463;
	mov.b32 	%r469, 4;
	// begin inline asm
	shfl.sync.up.b32 %r467, %r468, %r469, %r485, %r486;
	// end inline asm
	setp.lt.s32 	%p90, %r434, 4;
	selp.b32 	%r502, 0, %r467, %p90;
	add.s32 	%r473, %r502, %r468;
	mov.b32 	%r474, 8;
	// begin inline asm
	shfl.sync.up.b32 %r472, %r473, %r474, %r485, %r486;
	// end inline asm
	setp.lt.s32 	%p91, %r434, 8;
	selp.b32 	%r503, 0, %r472, %p91;
	add.s32 	%r478, %r503, %r473;
	mov.b32 	%r479, 16;
	// begin inline asm
	shfl.sync.up.b32 %r477, %r478, %r479, %r485, %r486;
	// end inline asm
	setp.lt.s32 	%p92, %r434, 16;
	selp.b32 	%r504, 0, %r477, %p92;
	add.s32 	%r483, %r504, %r478;
	// begin inline asm
	shfl.sync.up.b32 %r482, %r483, %r484, %r485, %r486;
	// end inline asm
	setp.ne.s32 	%p93, %r434, 31;
	@%p93 bra 	$L__BB2_8;
	shl.b32 	%r505, %r6, 2;
	add.s32 	%r507, %r456, %r505;
	st.shared.u32 	[%r507+16], %r483;
$L__BB2_8:
	bar.sync 	0;
	ld.shared.v4.u32 	{%r508, %r509, %r510, %r511}, [_ZZN3cub18CUB_300001_SM_10006detail4scan16DeviceScanKernelINS2_10policy_hubIiiij3AddE10Policy1000EPiS8_NS0_13ScanTileStateIiLb1EEES5_NS0_8NullTypeEjiLb0ESB_EEvT0_T1_T2_iT3_T4_T5_E12temp_storage+16];
	add.s32 	%r512, %r509, %r508;
	setp.eq.s32 	%p94, %r6, 2;
	selp.b32 	%r513, %r512, %r508, %p94;
	add.s32 	%r514, %r512, %r510;
	setp.eq.s32 	%p95, %r6, 3;
	selp.b32 	%r515, %r514, %r513, %p95;
	add.s32 	%r30, %r514, %r511;
	setp.gt.u32 	%p96, %r4, 31;
	setp.lt.u32 	%p97, %r4, 32;
	setp.eq.s32 	%p98, %r434, 0;
	selp.b32 	%r516, 0, %r482, %p98;
	add.s32 	%r716, %r515, %r516;
	selp.b32 	%r32, %r482, %r716, %p97;
	@%p96 bra 	$L__BB2_33;
	setp.ne.s32 	%p99, %r4, 0;
	mul.wide.s32 	%rd40, %r1, 8;
	add.s64 	%rd5, %rd3, %rd40;
	@%p99 bra 	$L__BB2_11;
	st.shared.u32 	[_ZZN3cub18CUB_300001_SM_10006detail4scan16DeviceScanKernelINS2_10policy_hubIiiij3AddE10Policy1000EPiS8_NS0_13ScanTileStateIiLb1EEES5_NS0_8NullTypeEjiLb0ESB_EEvT0_T1_T2_iT3_T4_T5_E12temp_storage+12], %r30;
	add.s64 	%rd41, %rd5, 256;
	mov.b32 	%r517, 100;
	// begin inline asm
	st.relaxed.gpu.v2.u32 [%rd41], {%r517, %r30};
	// end inline asm
$L__BB2_11:
	not.b32 	%r519, %r4;
	add.s32 	%r713, %r1, %r519;
	mov.u32 	%r34, %nctaid.x;
	setp.gt.u32 	%p100, %r34, 499;
	@%p100 bra 	$L__BB2_13;
	membar.cta;
	bra.uni 	$L__BB2_14;
$L__BB2_13:
	mov.b32 	%r520, 450;
	// begin inline asm
	nanosleep.u32 %r520;
	// end inline asm
$L__BB2_14:
	mul.wide.s32 	%rd43, %r713, 8;
	add.s64 	%rd44, %rd3, %rd43;
	add.s64 	%rd42, %rd44, 256;
	// begin inline asm
	ld.relaxed.gpu.v2.u32 {%r714, %r710}, [%rd42];
	// end inline asm
$L__BB2_15:
	setp.eq.s32 	%p101, %r714, 99;
	mov.b32 	%r523, -1;
	vote.sync.any.pred 	%p102, %p101, %r523;
	not.pred 	%p103, %p102;
	@%p103 bra 	$L__BB2_20;
	setp.gt.u32 	%p128, %r34, 499;
	@%p128 bra 	$L__BB2_18;
	membar.cta;
	bra.uni 	$L__BB2_19;
$L__BB2_18:
	mov.b32 	%r612, 350;
	// begin inline asm
	nanosleep.u32 %r612;
	// end inline asm
$L__BB2_19:
	// begin inline asm
	ld.relaxed.gpu.v2.u32 {%r714, %r710}, [%rd42];
	// end inline asm
	bra.uni 	$L__BB2_15;
$L__BB2_20:
	setp.eq.s32 	%p104, %r714, 101;
	mov.b32 	%r550, -1;
	vote.sync.ballot.b32 	%r551, %p104, %r550;
	// begin inline asm
	mov.u32 %r525, %lanemask_ge;
	// end inline asm
	and.b32  	%r552, %r551, %r525;
	or.b32  	%r553, %r552, -2147483648;
	add.s32 	%r554, %r553, -1;
	not.b32 	%r555, %r553;
	and.b32  	%r556, %r555, %r554;
	popc.b32 	%r529, %r556;
	mov.b32 	%r528, 1;
	// begin inline asm
	shfl.sync.down.b32 %r526, %r710, %r528, %r529, %r550;
	// end inline asm
	setp.lt.s32 	%p106, %r434, %r529;
	selp.b32 	%r557, %r526, 0, %p106;
	add.s32 	%r532, %r557, %r710;
	mov.b32 	%r533, 2;
	// begin inline asm
	shfl.sync.down.b32 %r531, %r532, %r533, %r529, %r550;
	// end inline asm
	add.s32 	%r44, %r434, 2;
	setp.gt.s32 	%p107, %r44, %r529;
	selp.b32 	%r558, 0, %r531, %p107;
	add.s32 	%r537, %r532, %r558;
	mov.b32 	%r538, 4;
	// begin inline asm
	shfl.sync.down.b32 %r536, %r537, %r538, %r529, %r550;
	// end inline asm
	add.s32 	%r45, %r434, 4;
	setp.gt.s32 	%p108, %r45, %r529;
	selp.b32 	%r559, 0, %r536, %p108;
	add.s32 	%r542, %r537, %r559;
	mov.b32 	%r543, 8;
	// begin inline asm
	shfl.sync.down.b32 %r541, %r542, %r543, %r529, %r550;
	// end inline asm
	add.s32 	%r46, %r434, 8;
	setp.gt.s32 	%p109, %r46, %r529;
	selp.b32 	%r560, 0, %r541, %p109;
	add.s32 	%r547, %r542, %r560;
	mov.b32 	%r548, 16;
	// begin inline asm
	shfl.sync.down.b32 %r546, %r547, %r548, %r529, %r550;
	// end inline asm
	add.s32 	%r47, %r434, 16;
	setp.gt.s32 	%p110, %r47, %r529;
	selp.b32 	%r561, 0, %r546, %p110;
	add.s32 	%r712, %r547, %r561;
	add.s64 	%rd7, %rd3, 256;
$L__BB2_21:
	setp.ne.s32 	%p111, %r714, 101;
	mov.b32 	%r562, -1;
	vote.sync.all.pred 	%p112, %p111, %r562;
	not.pred 	%p113, %p112;
	@%p113 bra 	$L__BB2_29;
	mul.wide.s32 	%rd47, %r713, 8;
	add.s64 	%rd48, %rd7, %rd47;
	add.s64 	%rd46, %rd48, -256;
	// begin inline asm
	ld.relaxed.gpu.v2.u32 {%r714, %r715}, [%rd46];
	// end inline asm
$L__BB2_23:
	setp.eq.s32 	%p117, %r714, 99;
	mov.b32 	%r570, -1;
	vote.sync.any.pred 	%p118, %p117, %r570;
	not.pred 	%p119, %p118;
	@%p119 bra 	$L__BB2_28;
	setp.gt.u32 	%p127, %r34, 499;
	@%p127 bra 	$L__BB2_26;
	membar.cta;
	bra.uni 	$L__BB2_27;
$L__BB2_26:
	mov.b32 	%r609, 350;
	// begin inline asm
	nanosleep.u32 %r609;
	// end inline asm
$L__BB2_27:
	// begin inline asm
	ld.relaxed.gpu.v2.u32 {%r714, %r715}, [%rd46];
	// end inline asm
	bra.uni 	$L__BB2_23;
$L__BB2_28:
	setp.eq.s32 	%p120, %r714, 101;
	mov.b32 	%r596, -1;
	vote.sync.ballot.b32 	%r597, %p120, %r596;
	and.b32  	%r598, %r597, %r525;
	or.b32  	%r599, %r598, -2147483648;
	add.s32 	%r600, %r599, -1;
	not.b32 	%r601, %r599;
	and.b32  	%r602, %r601, %r600;
	popc.b32 	%r575, %r602;
	mov.b32 	%r574, 1;
	// begin inline asm
	shfl.sync.down.b32 %r572, %r715, %r574, %r575, %r596;
	// end inline asm
	setp.lt.s32 	%p122, %r434, %r575;
	selp.b32 	%r603, %r572, 0, %p122;
	add.s32 	%r578, %r603, %r715;
	mov.b32 	%r579, 2;
	// begin inline asm
	shfl.sync.down.b32 %r577, %r578, %r579, %r575, %r596;
	// end inline asm
	setp.gt.s32 	%p123, %r44, %r575;
	selp.b32 	%r604, 0, %r577, %p123;
	add.s32 	%r583, %r578, %r604;
	mov.b32 	%r584, 4;
	// begin inline asm
	shfl.sync.down.b32 %r582, %r583, %r584, %r575, %r596;
	// end inline asm
	setp.gt.s32 	%p124, %r45, %r575;
	selp.b32 	%r605, 0, %r582, %p124;
	add.s32 	%r588, %r583, %r605;
	mov.b32 	%r589, 8;
	// begin inline asm
	shfl.sync.down.b32 %r587, %r588, %r589, %r575, %r596;
	// end inline asm
	setp.gt.s32 	%p125, %r46, %r575;
	selp.b32 	%r606, 0, %r587, %p125;
	add.s32 	%r593, %r588, %r606;
	mov.b32 	%r594, 16;
	// begin inline asm
	shfl.sync.down.b32 %r592, %r593, %r594, %r575, %r596;
	// end inline asm
	setp.gt.s32 	%p126, %r47, %r575;
	selp.b32 	%r607, 0, %r592, %p126;
	add.s32 	%r608, %r607, %r712;
	add.s32 	%r712, %r608, %r593;
	add.s32 	%r713, %r713, -32;
	bra.uni 	$L__BB2_21;
$L__BB2_29:
	setp.ne.s32 	%p114, %r4, 0;
	@%p114 bra 	$L__BB2_31;
	add.s32 	%r565, %r712, %r30;
	add.s64 	%rd45, %rd5, 256;
	mov.b32 	%r564, 101;
	// begin inline asm
	st.relaxed.gpu.v2.u32 [%rd45], {%r564, %r565};
	// end inline asm
	st.shared.u32 	[_ZZN3cub18CUB_300001_SM_10006detail4scan16DeviceScanKernelINS2_10policy_hubIiiij3AddE10Policy1000EPiS8_NS0_13ScanTileStateIiLb1EEES5_NS0_8NullTypeEjiLb0ESB_EEvT0_T1_T2_iT3_T4_T5_E12temp_storage+4], %r712;
	st.shared.u32 	[_ZZN3cub18CUB_300001_SM_10006detail4scan16DeviceScanKernelINS2_10policy_hubIiiij3AddE10Policy1000EPiS8_NS0_13ScanTileStateIiLb1EEES5_NS0_8NullTypeEjiLb0ESB_EEvT0_T1_T2_iT3_T4_T5_E12temp_storage+8], %r565;
$L__BB2_31:
	setp.ne.s32 	%p115, %r434, 0;
	mov.u32 	%r716, %r32;
	@%p115 bra 	$L__BB2_33;
	st.shared.u32 	[_ZZN3cub18CUB_300001_SM_10006detail4scan16DeviceScanKernelINS2_10policy_hubIiiij3AddE10Policy1000EPiS8_NS0_13ScanTileStateIiLb1EEES5_NS0_8NullTypeEjiLb0ESB_EEvT0_T1_T2_iT3_T4_T5_E12temp_storage+36], %r712;
	mov.u32 	%r716, %r712;
$L__BB2_33:
	bar.sync 	0;
	setp.eq.s32 	%p116, %r4, 0;
	ld.shared.u32 	%r566, [_ZZN3cub18CUB_300001_SM_10006detail4scan16DeviceScanKernelINS2_10policy_hubIiiij3AddE10Policy1000EPiS8_NS0_13ScanTileStateIiLb1EEES5_NS0_8NullTypeEjiLb0ESB_EEvT0_T1_T2_iT3_T4_T5_E12temp_storage+36];
	selp.b32 	%r567, 0, %r566, %p116;
	add.s32 	%r717, %r567, %r716;
$L__BB2_34:
	add.s32 	%r679, %r717, %r9;
	add.s32 	%r680, %r10, %r679;
	add.s32 	%r681, %r11, %r680;
	add.s32 	%r682, %r12, %r681;
	add.s32 	%r683, %r13, %r682;
	add.s32 	%r684, %r14, %r683;
	add.s32 	%r685, %r15, %r684;
	add.s32 	%r686, %r16, %r685;
	add.s32 	%r687, %r17, %r686;
	add.s32 	%r688, %r18, %r687;
	add.s32 	%r689, %r19, %r688;
	add.s32 	%r690, %r20, %r689;
	add.s32 	%r691, %r21, %r690;
	add.s32 	%r692, %r22, %r691;
	add.s32 	%r693, %r23, %r692;
	bar.sync 	0;
	st.shared.u32 	[%r8], %r679;
	st.shared.u32 	[%r8+4], %r680;
	st.shared.u32 	[%r8+8], %r681;
	st.shared.u32 	[%r8+12], %r682;
	st.shared.u32 	[%r8+16], %r683;
	st.shared.u32 	[%r8+20], %r684;
	st.shared.u32 	[%r8+24], %r685;
	st.shared.u32 	[%r8+28], %r686;
	st.shared.u32 	[%r8+32], %r687;
	st.shared.u32 	[%r8+36], %r688;
	st.shared.u32 	[%r8+40], %r689;
	st.shared.u32 	[%r8+44], %r690;
	st.shared.u32 	[%r8+48], %r691;
	st.shared.u32 	[%r8+52], %r692;
	st.shared.u32 	[%r8+56], %r693;
	bar.warp.sync 	-1;
	ld.shared.u32 	%r694, [%r7];
	ld.shared.u32 	%r695, [%r7+128];
	ld.shared.u32 	%r696, [%r7+256];
	ld.shared.u32 	%r697, [%r7+384];
	ld.shared.u32 	%r698, [%r7+512];
	ld.shared.u32 	%r699, [%r7+640];
	ld.shared.u32 	%r700, [%r7+768];
	ld.shared.u32 	%r701, [%r7+896];
	ld.shared.u32 	%r702, [%r7+1024];
	ld.shared.u32 	%r703, [%r7+1152];
	ld.shared.u32 	%r704, [%r7+1280];
	ld.shared.u32 	%r705, [%r7+1408];
	ld.shared.u32 	%r706, [%r7+1536];
	ld.shared.u32 	%r707, [%r7+1664];
	ld.shared.u32 	%r708, [%r7+1792];
	add.s64 	%rd53, %rd1, %rd38;
	st.global.u32 	[%rd53], %r694;
	st.global.u32 	[%rd53+128], %r695;
	st.global.u32 	[%rd53+256], %r696;
	st.global.u32 	[%rd53+384], %r697;
	st.global.u32 	[%rd53+512], %r698;
	st.global.u32 	[%rd53+640], %r699;
	st.global.u32 	[%rd53+768], %r700;
	st.global.u32 	[%rd53+896], %r701;
	st.global.u32 	[%rd53+1024], %r702;
	st.global.u32 	[%rd53+1152], %r703;
	st.global.u32 	[%rd53+1280], %r704;
	st.global.u32 	[%rd53+1408], %r705;
	st.global.u32 	[%rd53+1536], %r706;
	st.global.u32 	[%rd53+1664], %r707;
	st.global.u32 	[%rd53+1792], %r708;
	bra.uni 	$L__BB2_130;
$L__BB2_35:
	setp.eq.s32 	%p2, %r3, 0;
	@%p2 bra 	$L__BB2_130;
	cvt.u64.u32 	%rd9, %r2;
	mul.wide.u32 	%rd18, %r2, 4;
	add.s64 	%rd19, %rd2, %rd18;
	mov.u32 	%r65, %tid.x;
	ld.global.u32 	%r732, [%rd19];
	and.b32  	%r189, %r65, 31;
	and.b32  	%r190, %r65, 992;
	mul.lo.s32 	%r191, %r190, 15;
	or.b32  	%r67, %r191, %r189;
	setp.ge.u32 	%p3, %r67, %r3;
	shl.b32 	%r192, %r67, 2;
	cvt.u64.u32 	%rd20, %r192;
	add.s64 	%rd10, %rd19, %rd20;
	mov.u32 	%r718, %r732;
	@%p3 bra 	$L__BB2_38;
	ld.global.u32 	%r718, [%rd10];
$L__BB2_38:
	add.s32 	%r70, %r67, 32;
	setp.ge.u32 	%p4, %r70, %r3;
	mov.u32 	%r719, %r732;
	@%p4 bra 	$L__BB2_40;
	ld.global.u32 	%r719, [%rd10+128];
$L__BB2_40:
	add.s32 	%r73, %r67, 64;
	setp.ge.u32 	%p5, %r73, %r3;
	mov.u32 	%r720, %r732;
	@%p5 bra 	$L__BB2_42;
	ld.global.u32 	%r720, [%rd10+256];
$L__BB2_42:
	add.s32 	%r76, %r67, 96;
	setp.ge.u32 	%p6, %r76, %r3;
	mov.u32 	%r721, %r732;
	@%p6 bra 	$L__BB2_44;
	ld.global.u32 	%r721, [%rd10+384];
$L__BB2_44:
	add.s32 	%r79, %r67, 128;
	setp.ge.u32 	%p7, %r79, %r3;
	mov.u32 	%r722, %r732;
	@%p7 bra 	$L__BB2_46;
	ld.global.u32 	%r722, [%rd10+512];
$L__BB2_46:
	add.s32 	%r82, %r67, 160;
	setp.ge.u32 	%p8, %r82, %r3;
	mov.u32 	%r723, %r732;
	@%p8 bra 	$L__BB2_48;
	ld.global.u32 	%r723, [%rd10+640];
$L__BB2_48:
	add.s32 	%r85, %r67, 192;
	setp.ge.u32 	%p9, %r85, %r3;
	mov.u32 	%r724, %r732;
	@%p9 bra 	$L__BB2_50;
	ld.global.u32 	%r724, [%rd10+768];
$L__BB2_50:
	add.s32 	%r88, %r67, 224;
	setp.ge.u32 	%p10, %r88, %r3;
	mov.u32 	%r725, %r732;
	@%p10 bra 	$L__BB2_52;
	ld.global.u32 	%r725, [%rd10+896];
$L__BB2_52:
	add.s32 	%r91, %r67, 256;
	setp.ge.u32 	%p11, %r91, %r3;
	mov.u32 	%r726, %r732;
	@%p11 bra 	$L__BB2_54;
	ld.global.u32 	%r726, [%rd10+1024];
$L__BB2_54:
	add.s32 	%r94, %r67, 288;
	setp.ge.u32 	%p12, %r94, %r3;
	mov.u32 	%r727, %r732;
	@%p12 bra 	$L__BB2_56;
	ld.global.u32 	%r727, [%rd10+1152];
$L__BB2_56:
	add.s32 	%r97, %r67, 320;
	setp.ge.u32 	%p13, %r97, %r3;
	mov.u32 	%r728, %r732;
	@%p13 bra 	$L__BB2_58;
	ld.global.u32 	%r728, [%rd10+1280];
$L__BB2_58:
	add.s32 	%r100, %r67, 352;
	setp.ge.u32 	%p14, %r100, %r3;
	mov.u32 	%r729, %r732;
	@%p14 bra 	$L__BB2_60;
	ld.global.u32 	%r729, [%rd10+1408];
$L__BB2_60:
	add.s32 	%r103, %r67, 384;
	setp.ge.u32 	%p15, %r103, %r3;
	mov.u32 	%r730, %r732;
	@%p15 bra 	$L__BB2_62;
	ld.global.u32 	%r730, [%rd10+1536];
$L__BB2_62:
	add.s32 	%r106, %r67, 416;
	setp.ge.u32 	%p16, %r106, %r3;
	mov.u32 	%r731, %r732;
	@%p16 bra 	$L__BB2_64;
	ld.global.u32 	%r731, [%rd10+1664];
$L__BB2_64:
	add.s32 	%r109, %r67, 448;
	setp.ge.u32 	%p17, %r109, %r3;
	@%p17 bra 	$L__BB2_66;
	ld.global.u32 	%r732, [%rd10+1792];
$L__BB2_66:
	// begin inline asm
	mov.u32 %r193, %laneid;
	// end inline asm
	shr.u32 	%r113, %r65, 5;
	mad.lo.s32 	%r194, %r113, 480, %r193;
	shl.b32 	%r195, %r194, 2;
	mov.u32 	%r196, _ZZN3cub18CUB_300001_SM_10006detail4scan16DeviceScanKernelINS2_10policy_hubIiiij3AddE10Policy1000EPiS8_NS0_13ScanTileStateIiLb1EEES5_NS0_8NullTypeEjiLb0ESB_EEvT0_T1_T2_iT3_T4_T5_E12temp_storage;
	add.s32 	%r114, %r196, %r195;
	st.shared.u32 	[%r114], %r718;
	st.shared.u32 	[%r114+128], %r719;
	st.shared.u32 	[%r114+256], %r720;
	st.shared.u32 	[%r114+384], %r721;
	st.shared.u32 	[%r114+512], %r722;
	st.shared.u32 	[%r114+640], %r723;
	st.shared.u32 	[%r114+768], %r724;
	st.shared.u32 	[%r114+896], %r725;
	st.shared.u32 	[%r114+1024], %r726;
	st.shared.u32 	[%r114+1152], %r727;
	st.shared.u32 	[%r114+1280], %r728;
	st.shared.u32 	[%r114+1408], %r729;
	st.shared.u32 	[%r114+1536], %r730;
	st.shared.u32 	[%r114+1664], %r731;
	st.shared.u32 	[%r114+1792], %r732;
	bar.warp.sync 	-1;
	mad.lo.s32 	%r115, %r193, 56, %r114;
	ld.shared.u32 	%r116, [%r115];
	ld.shared.u32 	%r117, [%r115+4];
	ld.shared.u32 	%r118, [%r115+8];
	ld.shared.u32 	%r119, [%r115+12];
	ld.shared.u32 	%r120, [%r115+16];
	ld.shared.u32 	%r121, [%r115+20];
	ld.shared.u32 	%r122, [%r115+24];
	ld.shared.u32 	%r123, [%r115+28];
	ld.shared.u32 	%r124, [%r115+32];
	ld.shared.u32 	%r125, [%r115+36];
	ld.shared.u32 	%r126, [%r115+40];
	ld.shared.u32 	%r127, [%r115+44];
	ld.shared.u32 	%r128, [%r115+48];
	ld.shared.u32 	%r129, [%r115+52];
	ld.shared.u32 	%r130, [%r115+56];
	bar.sync 	0;
	setp.ne.s32 	%p18, %r1, 0;
	@%p18 bra 	$L__BB2_70;
	add.s32 	%r387, %r117, %r116;
	add.s32 	%r388, %r118, %r387;
	add.s32 	%r389, %r119, %r388;
	add.s32 	%r390, %r120, %r389;
	add.s32 	%r391, %r121, %r390;
	add.s32 	%r392, %r122, %r391;
	add.s32 	%r393, %r123, %r392;
	add.s32 	%r394, %r124, %r393;
	add.s32 	%r395, %r125, %r394;
	add.s32 	%r396, %r126, %r395;
	add.s32 	%r397, %r127, %r396;
	add.s32 	%r398, %r128, %r397;
	add.s32 	%r399, %r129, %r398;
	add.s32 	%r358, %r130, %r399;
	mov.b32 	%r384, 1;
	mov.b32 	%r385, 0;
	mov.b32 	%r386, -1;
	// begin inline asm
	shfl.sync.up.b32 %r357, %r358, %r384, %r385, %r386;
	// end inline asm
	setp.gt.s32 	%p60, %r193, 0;
	selp.b32 	%r400, %r357, 0, %p60;
	add.s32 	%r363, %r400, %r358;
	mov.b32 	%r364, 2;
	// begin inline asm
	shfl.sync.up.b32 %r362, %r363, %r364, %r385, %r386;
	// end inline asm
	setp.lt.s32 	%p61, %r193, 2;
	selp.b32 	%r401, 0, %r362, %p61;
	add.s32 	%r368, %r401, %r363;
	mov.b32 	%r369, 4;
	// begin inline asm
	shfl.sync.up.b32 %r367, %r368, %r369, %r385, %r386;
	// end inline asm
	setp.lt.s32 	%p62, %r193, 4;
	selp.b32 	%r402, 0, %r367, %p62;
	add.s32 	%r373, %r402, %r368;
	mov.b32 	%r374, 8;
	// begin inline asm
	shfl.sync.up.b32 %r372, %r373, %r374, %r385, %r386;
	// end inline asm
	setp.lt.s32 	%p63, %r193, 8;
	selp.b32 	%r403, 0, %r372, %p63;
	add.s32 	%r378, %r403, %r373;
	mov.b32 	%r379, 16;
	// begin inline asm
	shfl.sync.up.b32 %r377, %r378, %r379, %r385, %r386;
	// end inline asm
	setp.lt.s32 	%p64, %r193, 16;
	selp.b32 	%r404, 0, %r377, %p64;
	add.s32 	%r383, %r404, %r378;
	// begin inline asm
	shfl.sync.up.b32 %r382, %r383, %r384, %r385, %r386;
	// end inline asm
	setp.ne.s32 	%p65, %r193, 31;
	@%p65 bra 	$L__BB2_69;
	shl.b32 	%r405, %r113, 2;
	add.s32 	%r407, %r196, %r405;
	st.shared.u32 	[%r407+16], %r383;
$L__BB2_69:
	bar.sync 	0;
	.pragma "used_bytes_mask 4095";
	ld.shared.v4.u32 	{%r408, %r409, %r410, %r411}, [_ZZN3cub18CUB_300001_SM_10006detail4scan16DeviceScanKernelINS2_10policy_hubIiiij3AddE10Policy1000EPiS8_NS0_13ScanTileStateIiLb1EEES5_NS0_8NullTypeEjiLb0ESB_EEvT0_T1_T2_iT3_T4_T5_E12temp_storage+16];
	add.s32 	%r412, %r409, %r408;
	setp.eq.s32 	%p66, %r113, 2;
	selp.b32 	%r413, %r412, %r408, %p66;
	add.s32 	%r414, %r412, %r410;
	setp.eq.s32 	%p67, %r113, 3;
	selp.b32 	%r415, %r414, %r413, %p67;
	setp.lt.u32 	%p68, %r65, 32;
	setp.eq.s32 	%p69, %r193, 0;
	selp.b32 	%r416, 0, %r382, %p69;
	add.s32 	%r417, %r415, %r416;
	selp.b32 	%r418, %r382, %r417, %p68;
	setp.eq.s32 	%p70, %r65, 0;
	selp.b32 	%r741, 0, %r418, %p70;
	bra.uni 	$L__BB2_98;
$L__BB2_70:
	add.s32 	%r227, %r117, %r116;
	add.s32 	%r228, %r118, %r227;
	add.s32 	%r229, %r119, %r228;
	add.s32 	%r230, %r120, %r229;
	add.s32 	%r231, %r121, %r230;
	add.s32 	%r232, %r122, %r231;
	add.s32 	%r233, %r123, %r232;
	add.s32 	%r234, %r124, %r233;
	add.s32 	%r235, %r125, %r234;
	add.s32 	%r236, %r126, %r235;
	add.s32 	%r237, %r127, %r236;
	add.s32 	%r238, %r128, %r237;
	add.s32 	%r239, %r129, %r238;
	add.s32 	%r198, %r130, %r239;
	mov.b32 	%r224, 1;
	mov.b32 	%r225, 0;
	mov.b32 	%r226, -1;
	// begin inline asm
	shfl.sync.up.b32 %r197, %r198, %r224, %r225, %r226;
	// end inline asm
	setp.gt.s32 	%p19, %r193, 0;
	selp.b32 	%r240, %r197, 0, %p19;
	add.s32 	%r203, %r240, %r198;
	mov.b32 	%r204, 2;
	// begin inline asm
	shfl.sync.up.b32 %r202, %r203, %r204, %r225, %r226;
	// end inline asm
	setp.lt.s32 	%p20, %r193, 2;
	selp.b32 	%r241, 0, %r202, %p20;
	add.s32 	%r208, %r241, %r203;
	mov.b32 	%r209, 4;
	// begin inline asm
	shfl.sync.up.b32 %r207, %r208, %r209, %r225, %r226;
	// end inline asm
	setp.lt.s32 	%p21, %r193, 4;
	selp.b32 	%r242, 0, %r207, %p21;
	add.s32 	%r213, %r242, %r208;
	mov.b32 	%r214, 8;
	// begin inline asm
	shfl.sync.up.b32 %r212, %r213, %r214, %r225, %r226;
	// end inline asm
	setp.lt.s32 	%p22, %r193, 8;
	selp.b32 	%r243, 0, %r212, %p22;
	add.s32 	%r218, %r243, %r213;
	mov.b32 	%r219, 16;
	// begin inline asm
	shfl.sync.up.b32 %r217, %r218, %r219, %r225, %r226;
	// end inline asm
	setp.lt.s32 	%p23, %r193, 16;
	selp.b32 	%r244, 0, %r217, %p23;
	add.s32 	%r223, %r244, %r218;
	// begin inline asm
	shfl.sync.up.b32 %r222, %r223, %r224, %r225, %r226;
	// end inline asm
	setp.ne.s32 	%p24, %r193, 31;
	@%p24 bra 	$L__BB2_72;
	shl.b32 	%r245, %r113, 2;
	add.s32 	%r247, %r196, %r245;
	st.shared.u32 	[%r247+16], %r223;
$L__BB2_72:
	bar.sync 	0;
	ld.shared.v4.u32 	{%r248, %r249, %r250, %r251}, [_ZZN3cub18CUB_300001_SM_10006detail4scan16DeviceScanKernelINS2_10policy_hubIiiij3AddE10Policy1000EPiS8_NS0_13ScanTileStateIiLb1EEES5_NS0_8NullTypeEjiLb0ESB_EEvT0_T1_T2_iT3_T4_T5_E12temp_storage+16];
	add.s32 	%r252, %r249, %r248;
	setp.eq.s32 	%p25, %r113, 2;
	selp.b32 	%r253, %r252, %r248, %p25;
	add.s32 	%r254, %r252, %r250;
	setp.eq.s32 	%p26, %r113, 3;
	selp.b32 	%r255, %r254, %r253, %p26;
	add.s32 	%r136, %r254, %r251;
	setp.gt.u32 	%p27, %r65, 31;
	setp.lt.u32 	%p28, %r65, 32;
	setp.eq.s32 	%p29, %r193, 0;
	selp.b32 	%r256, 0, %r222, %p29;
	add.s32 	%r740, %r255, %r256;
	selp.b32 	%r138, %r222, %r740, %p28;
	@%p27 bra 	$L__BB2_97;
	setp.ne.s32 	%p30, %r65, 0;
	mul.wide.s32 	%rd21, %r1, 8;
	add.s64 	%rd11, %rd3, %rd21;
	@%p30 bra 	$L__BB2_75;
	st.shared.u32 	[_ZZN3cub18CUB_300001_SM_10006detail4scan16DeviceScanKernelINS2_10policy_hubIiiij3AddE10Policy1000EPiS8_NS0_13ScanTileStateIiLb1EEES5_NS0_8NullTypeEjiLb0ESB_EEvT0_T1_T2_iT3_T4_T5_E12temp_storage+12], %r136;
	add.s64 	%rd22, %rd11, 256;
	mov.b32 	%r257, 100;
	// begin inline asm
	st.relaxed.gpu.v2.u32 [%rd22], {%r257, %r136};
	// end inline asm
$L__BB2_75:
	not.b32 	%r259, %r65;
	add.s32 	%r737, %r1, %r259;
	mov.u32 	%r140, %nctaid.x;
	setp.gt.u32 	%p31, %r140, 499;
	@%p31 bra 	$L__BB2_77;
	membar.cta;
	bra.uni 	$L__BB2_78;
$L__BB2_77:
	mov.b32 	%r260, 450;
	// begin inline asm
	nanosleep.u32 %r260;
	// end inline asm
$L__BB2_78:
	mul.wide.s32 	%rd24, %r737, 8;
	add.s64 	%rd25, %rd3, %rd24;
	add.s64 	%rd23, %rd25, 256;
	// begin inline asm
	ld.relaxed.gpu.v2.u32 {%r738, %r734}, [%rd23];
	// end inline asm
$L__BB2_79:
	setp.eq.s32 	%p32, %r738, 99;
	mov.b32 	%r263, -1;
	vote.sync.any.pred 	%p33, %p32, %r263;
	not.pred 	%p34, %p33;
	@%p34 bra 	$L__BB2_84;
	@%p31 bra 	$L__BB2_82;
	membar.cta;
	bra.uni 	$L__BB2_83;
$L__BB2_82:
	mov.b32 	%r354, 350;
	// begin inline asm
	nanosleep.u32 %r354;
	// end inline asm
$L__BB2_83:
	// begin inline asm
	ld.relaxed.gpu.v2.u32 {%r738, %r734}, [%rd23];
	// end inline asm
	bra.uni 	$L__BB2_79;
$L__BB2_84:
	setp.eq.s32 	%p35, %r738, 101;
	mov.b32 	%r290, -1;
	vote.sync.ballot.b32 	%r291, %p35, %r290;
	// begin inline asm
	mov.u32 %r265, %lanemask_ge;
	// end inline asm
	and.b32  	%r292, %r291, %r265;
	or.b32  	%r293, %r292, -2147483648;
	add.s32 	%r294, %r293, -1;
	not.b32 	%r295, %r293;
	and.b32  	%r296, %r295, %r294;
	popc.b32 	%r269, %r296;
	mov.b32 	%r268, 1;
	// begin inline asm
	shfl.sync.down.b32 %r266, %r734, %r268, %r269, %r290;
	// end inline asm
	setp.lt.s32 	%p37, %r193, %r269;
	selp.b32 	%r297, %r266, 0, %p37;
	add.s32 	%r272, %r297, %r734;
	mov.b32 	%r273, 2;
	// begin inline asm
	shfl.sync.down.b32 %r271, %r272, %r273, %r269, %r290;
	// end inline asm
	add.s32 	%r150, %r193, 2;
	setp.gt.s32 	%p38, %r150, %r269;
	selp.b32 	%r298, 0, %r271, %p38;
	add.s32 	%r277, %r272, %r298;
	mov.b32 	%r278, 4;
	// begin inline asm
	shfl.sync.down.b32 %r276, %r277, %r278, %r269, %r290;
	// end inline asm
	add.s32 	%r151, %r193, 4;
	setp.gt.s32 	%p39, %r151, %r269;
	selp.b32 	%r299, 0, %r276, %p39;
	add.s32 	%r282, %r277, %r299;
	mov.b32 	%r283, 8;
	// begin inline asm
	shfl.sync.down.b32 %r281, %r282, %r283, %r269, %r290;
	// end inline asm
	add.s32 	%r152, %r193, 8;
	setp.gt.s32 	%p40, %r152, %r269;
	selp.b32 	%r300, 0, %r281, %p40;
	add.s32 	%r287, %r282, %r300;
	mov.b32 	%r288, 16;
	// begin inline asm
	shfl.sync.down.b32 %r286, %r287, %r288, %r269, %r290;
	// end inline asm
	add.s32 	%r301, %r193, 16;
	setp.gt.s32 	%p41, %r301, %r269;
	selp.b32 	%r302, 0, %r286, %p41;
	add.s32 	%r735, %r287, %r302;
	add.s64 	%rd13, %rd3, 256;
$L__BB2_85:
	setp.ne.s32 	%p42, %r738, 101;
	mov.b32 	%r303, -1;
	vote.sync.all.pred 	%p43, %p42, %r303;
	not.pred 	%p44, %p43;
	@%p44 bra 	$L__BB2_93;
	mul.wide.s32 	%rd28, %r737, 8;
	add.s64 	%rd29, %rd13, %rd28;
	add.s64 	%rd27, %rd29, -256;
	// begin inline asm
	ld.relaxed.gpu.v2.u32 {%r738, %r739}, [%rd27];
	// end inline asm
$L__BB2_87:
	setp.eq.s32 	%p48, %r738, 99;
	mov.b32 	%r311, -1;
	vote.sync.any.pred 	%p49, %p48, %r311;
	not.pred 	%p50, %p49;
	@%p50 bra 	$L__BB2_92;
	@%p31 bra 	$L__BB2_90;
	membar.cta;
	bra.uni 	$L__BB2_91;
$L__BB2_90:
	mov.b32 	%r351, 350;
	// begin inline asm
	nanosleep.u32 %r351;
	// end inline asm
$L__BB2_91:
	// begin inline asm
	ld.relaxed.gpu.v2.u32 {%r738, %r739}, [%rd27];
	// end inline asm
	bra.uni 	$L__BB2_87;
$L__BB2_92:
	setp.eq.s32 	%p51, %r738, 101;
	mov.b32 	%r337, -1;
	vote.sync.ballot.b32 	%r338, %p51, %r337;
	and.b32  	%r339, %r338, %r265;
	or.b32  	%r340, %r339, -2147483648;
	add.s32 	%r341, %r340, -1;
	not.b32 	%r342, %r340;
	and.b32  	%r343, %r342, %r341;
	popc.b32 	%r316, %r343;
	mov.b32 	%r315, 1;
	// begin inline asm
	shfl.sync.down.b32 %r313, %r739, %r315, %r316, %r337;
	// end inline asm
	setp.lt.s32 	%p53, %r193, %r316;
	selp.b32 	%r344, %r313, 0, %p53;
	add.s32 	%r319, %r344, %r739;
	mov.b32 	%r320, 2;
	// begin inline asm
	shfl.sync.down.b32 %r318, %r319, %r320, %r316, %r337;
	// end inline asm
	setp.gt.s32 	%p54, %r150, %r316;
	selp.b32 	%r345, 0, %r318, %p54;
	add.s32 	%r324, %r319, %r345;
	mov.b32 	%r325, 4;
	// begin inline asm
	shfl.sync.down.b32 %r323, %r324, %r325, %r316, %r337;
	// end inline asm
	setp.gt.s32 	%p55, %r151, %r316;
	selp.b32 	%r346, 0, %r323, %p55;
	add.s32 	%r329, %r324, %r346;
	mov.b32 	%r330, 8;
	// begin inline asm
	shfl.sync.down.b32 %r328, %r329, %r330, %r316, %r337;
	// end inline asm
	setp.gt.s32 	%p56, %r152, %r316;
	selp.b32 	%r347, 0, %r328, %p56;
	add.s32 	%r334, %r329, %r347;
	mov.b32 	%r335, 16;
	// begin inline asm
	shfl.sync.down.b32 %r333, %r334, %r335, %r316, %r337;
	// end inline asm
	add.s32 	%r348, %r193, 16;
	setp.gt.s32 	%p57, %r348, %r316;
	selp.b32 	%r349, 0, %r333, %p57;
	add.s32 	%r350, %r349, %r735;
	add.s32 	%r735, %r350, %r334;
	add.s32 	%r737, %r737, -32;
	bra.uni 	$L__BB2_85;
$L__BB2_93:
	@%p30 bra 	$L__BB2_95;
	add.s32 	%r306, %r735, %r136;
	add.s64 	%rd26, %rd11, 256;
	mov.b32 	%r305, 101;
	// begin inline asm
	st.relaxed.gpu.v2.u32 [%rd26], {%r305, %r306};
	// end inline asm
	st.shared.u32 	[_ZZN3cub18CUB_300001_SM_10006detail4scan16DeviceScanKernelINS2_10policy_hubIiiij3AddE10Policy1000EPiS8_NS0_13ScanTileStateIiLb1EEES5_NS0_8NullTypeEjiLb0ESB_EEvT0_T1_T2_iT3_T4_T5_E12temp_storage+4], %r735;
	st.shared.u32 	[_ZZN3cub18CUB_300001_SM_10006detail4scan16DeviceScanKernelINS2_10policy_hubIiiij3AddE10Policy1000EPiS8_NS0_13ScanTileStateIiLb1EEES5_NS0_8NullTypeEjiLb0ESB_EEvT0_T1_T2_iT3_T4_T5_E12temp_storage+8], %r306;
$L__BB2_95:
	setp.ne.s32 	%p46, %r193, 0;
	mov.u32 	%r740, %r138;
	@%p46 bra 	$L__BB2_97;
	st.shared.u32 	[_ZZN3cub18CUB_300001_SM_10006detail4scan16DeviceScanKernelINS2_10policy_hubIiiij3AddE10Policy1000EPiS8_NS0_13ScanTileStateIiLb1EEES5_NS0_8NullTypeEjiLb0ESB_EEvT0_T1_T2_iT3_T4_T5_E12temp_storage+36], %r735;
	mov.u32 	%r740, %r735;
$L__BB2_97:
	bar.sync 	0;
	setp.eq.s32 	%p47, %r65, 0;
	ld.shared.u32 	%r307, [_ZZN3cub18CUB_300001_SM_10006detail4scan16DeviceScanKernelINS2_10policy_hubIiiij3AddE10Policy1000EPiS8_NS0_13ScanTileStateIiLb1EEES5_NS0_8NullTypeEjiLb0ESB_EEvT0_T1_T2_iT3_T4_T5_E12temp_storage+36];
	selp.b32 	%r308, 0, %r307, %p47;
	add.s32 	%r741, %r308, %r740;
$L__BB2_98:
	add.s32 	%r419, %r741, %r116;
	add.s32 	%r420, %r117, %r419;
	add.s32 	%r421, %r118, %r420;
	add.s32 	%r422, %r119, %r421;
	add.s32 	%r423, %r120, %r422;
	add.s32 	%r424, %r121, %r423;
	add.s32 	%r425, %r122, %r424;
	add.s32 	%r426, %r123, %r425;
	add.s32 	%r427, %r124, %r426;
	add.s32 	%r428, %r125, %r427;
	add.s32 	%r429, %r126, %r428;
	add.s32 	%r430, %r127, %r429;
	add.s32 	%r431, %r128, %r430;
	add.s32 	%r432, %r129, %r431;
	add.s32 	%r433, %r130, %r432;
	bar.sync 	0;
	st.shared.u32 	[%r115], %r419;
	st.shared.u32 	[%r115+4], %r420;
	st.shared.u32 	[%r115+8], %r421;
	st.shared.u32 	[%r115+12], %r422;
	st.shared.u32 	[%r115+16], %r423;
	st.shared.u32 	[%r115+20], %r424;
	st.shared.u32 	[%r115+24], %r425;
	st.shared.u32 	[%r115+28], %r426;
	st.shared.u32 	[%r115+32], %r427;
	st.shared.u32 	[%r115+36], %r428;
	st.shared.u32 	[%r115+40], %r429;
	st.shared.u32 	[%r115+44], %r430;
	st.shared.u32 	[%r115+48], %r431;
	st.shared.u32 	[%r115+52], %r432;
	st.shared.u32 	[%r115+56], %r433;
	bar.warp.sync 	-1;
	ld.shared.u32 	%r170, [%r114];
	ld.shared.u32 	%r171, [%r114+128];
	ld.shared.u32 	%r172, [%r114+256];
	ld.shared.u32 	%r173, [%r114+384];
	ld.shared.u32 	%r174, [%r114+512];
	ld.shared.u32 	%r175, [%r114+640];
	ld.shared.u32 	%r176, [%r114+768];
	ld.shared.u32 	%r177, [%r114+896];
	ld.shared.u32 	%r178, [%r114+1024];
	ld.shared.u32 	%r179, [%r114+1152];
	ld.shared.u32 	%r180, [%r114+1280];
	ld.shared.u32 	%r181, [%r114+1408];
	ld.shared.u32 	%r182, [%r114+1536];
	ld.shared.u32 	%r183, [%r114+1664];
	ld.shared.u32 	%r184, [%r114+1792];
	setp.ne.s32 	%p71, %r65, 0;
	@%p71 bra 	$L__BB2_100;
	st.volatile.shared.u32 	[_ZZN3cub18CUB_300001_SM_10006detail4scan16DeviceScanKernelINS2_10policy_hubIiiij3AddE10Policy1000EPiS8_NS0_13ScanTileStateIiLb1EEES5_NS0_8NullTypeEjiLb0ESB_EEvT0_T1_T2_iT3_T4_T5_E12temp_storage+7680], %r3;
$L__BB2_100:
	ld.param.u64 	%rd54, [_ZN3cub18CUB_300001_SM_10006detail4scan16DeviceScanKernelINS2_10policy_hubIiiij3AddE10Policy1000EPiS8_NS0_13ScanTileStateIiLb1EEES5_NS0_8NullTypeEjiLb0ESB_EEvT0_T1_T2_iT3_T4_T5__param_1];
	bar.sync 	0;
	ld.volatile.shared.u32 	%r185, [_ZZN3cub18CUB_300001_SM_10006detail4scan16DeviceScanKernelINS2_10policy_hubIiiij3AddE10Policy1000EPiS8_NS0_13ScanTileStateIiLb1EEES5_NS0_8NullTypeEjiLb0ESB_EEvT0_T1_T2_iT3_T4_T5_E12temp_storage+7680];
	setp.ge.s32 	%p72, %r67, %r185;
	cvt.u64.u32 	%rd32, %r67;
	add.s64 	%rd33, %rd32, %rd9;
	cvta.to.global.u64 	%rd34, %rd54;
	shl.b64 	%rd35, %rd33, 2;
	add.s64 	%rd15, %rd34, %rd35;
	@%p72 bra 	$L__BB2_102;
	st.global.u32 	[%rd15], %r170;
$L__BB2_102:
	setp.ge.s32 	%p73, %r70, %r185;
	@%p73 bra 	$L__BB2_104;
	st.global.u32 	[%rd15+128], %r171;
$L__BB2_104:
	setp.ge.s32 	%p74, %r73, %r185;
	@%p74 bra 	$L__BB2_106;
	st.global.u32 	[%rd15+256], %r172;
$L__BB2_106:
	setp.ge.s32 	%p75, %r76, %r185;
	@%p75 bra 	$L__BB2_108;
	st.global.u32 	[%rd15+384], %r173;
$L__BB2_108:
	setp.ge.s32 	%p76, %r79, %r185;
	@%p76 bra 	$L__BB2_110;
	st.global.u32 	[%rd15+512], %r174;
$L__BB2_110:
	setp.ge.s32 	%p77, %r82, %r185;
	@%p77 bra 	$L__BB2_112;
	st.global.u32 	[%rd15+640], %r175;
$L__BB2_112:
	setp.ge.s32 	%p78, %r85, %r185;
	@%p78 bra 	$L__BB2_114;
	st.global.u32 	[%rd15+768], %r176;
$L__BB2_114:
	setp.ge.s32 	%p79, %r88, %r185;
	@%p79 bra 	$L__BB2_116;
	st.global.u32 	[%rd15+896], %r177;
$L__BB2_116:
	setp.ge.s32 	%p80, %r91, %r185;
	@%p80 bra 	$L__BB2_118;
	st.global.u32 	[%rd15+1024], %r178;
$L__BB2_118:
	setp.ge.s32 	%p81, %r94, %r185;
	@%p81 bra 	$L__BB2_120;
	st.global.u32 	[%rd15+1152], %r179;
$L__BB2_120:
	setp.ge.s32 	%p82, %r97, %r185;
	@%p82 bra 	$L__BB2_122;
	st.global.u32 	[%rd15+1280], %r180;
$L__BB2_122:
	setp.ge.s32 	%p83, %r100, %r185;
	@%p83 bra 	$L__BB2_124;
	st.global.u32 	[%rd15+1408], %r181;
$L__BB2_124:
	setp.ge.s32 	%p84, %r103, %r185;
	@%p84 bra 	$L__BB2_126;
	st.global.u32 	[%rd15+1536], %r182;
$L__BB2_126:
	setp.ge.s32 	%p85, %r106, %r185;
	@%p85 bra 	$L__BB2_128;
	st.global.u32 	[%rd15+1664], %r183;
$L__BB2_128:
	setp.ge.s32 	%p86, %r109, %r185;
	@%p86 bra 	$L__BB2_130;
	st.global.u32 	[%rd15+1792], %r184;
$L__BB2_130:
	ret;

}


// ===== COMPILED SASS (sm_100) =====

	.target	sm_100

	.elftype	@"ET_EXEC"


//--------------------- .note.nv.tkinfo           --------------------------
	.section	.note.nv.tkinfo,"",@"SHT_NOTE"
	.sectionflags	@"SHF_NOTE_NV_TKINFO"
	.tkinfo
        /*0018*/ 	.word	0x00000002
        /*0030*/ 	.string	""
        /*0030*/ 	.string	"ptxas"
        /*0030*/ 	.string	"Cuda compilation tools, release 13.0, V13.0.88"
        /*0030*/ 	.string	"Build cuda_13.0.r13.0/compiler.36424714_0"
        /*0030*/ 	.string	"-arch sm_100 -m 64 "



//--------------------- .note.nv.cuinfo           --------------------------
	.section	.note.nv.cuinfo,"",@"SHT_NOTE"
	.sectionflags	@"SHF_NOTE_NV_CUINFO"
        /*0018*/ 	.short	0x0002
        /*001a*/ 	.short	0x0064
        /*001c*/ 	.short	0x0082
	.zero		2


//--------------------- .nv.info                  --------------------------
	.section	.nv.info,"",@"SHT_CUDA_INFO"
	.align	4


	//----- nvinfo : EIATTR_REGCOUNT
	.align		4
        /*0000*/ 	.byte	0x04, 0x2f
        /*0002*/ 	.short	(.L_41 - .L_40)
	.align		4
.L_40:
        /*0004*/ 	.word	index@(_ZN3cub18CUB_300001_SM_10006detail11EmptyKernelIvEEvv)
        /*0008*/ 	.word	0x00000004


	//----- nvinfo : EIATTR_FRAME_SIZE
	.align		4
.L_41:
        /*000c*/ 	.byte	0x04, 0x11
        /*000e*/ 	.short	(.L_43 - .L_42)
	.align		4
.L_42:
        /*0010*/ 	.word	index@(_ZN3cub18CUB_300001_SM_10006detail11EmptyKernelIvEEvv)
        /*0014*/ 	.word	0x00000000


	//----- nvinfo : EIATTR_REGCOUNT
	.align		4
.L_43:
        /*0018*/ 	.byte	0x04, 0x2f
        /*001a*/ 	.short	(.L_45 - .L_44)
	.align		4
.L_44:
        /*001c*/ 	.word	index@(_ZN3cub18CUB_300001_SM_10006detail4scan20DeviceScanInitKernelINS0_13ScanTileStateIiLb1EEEEEvT_i)
        /*0020*/ 	.word	0x00000008


	//----- nvinfo : EIATTR_FRAME_SIZE
	.align		4
.L_45:
        /*0024*/ 	.byte	0x04, 0x11
        /*0026*/ 	.short	(.L_47 - .L_46)
	.align		4
.L_46:
        /*0028*/ 	.word	index@(_ZN3cub18CUB_300001_SM_10006detail4scan20DeviceScanInitKernelINS0_13ScanTileStateIiLb1EEEEEvT_i)
        /*002c*/ 	.word	0x00000000


	//----- nvinfo : EIATTR_REGCOUNT
	.align		4
.L_47:
        /*0030*/ 	.byte	0x04, 0x2f
        /*0032*/ 	.short	(.L_49 - .L_48)
	.align		4
.L_48:
        /*0034*/ 	.word	index@(_ZN3cub18CUB_300001_SM_10006detail4scan16DeviceScanKernelINS2_10policy_hubIiiij3AddE10Policy1000EPiS8_NS0_13ScanTileStateIiLb1EEES5_NS0_8NullTypeEjiLb0ESB_EEvT0_T1_T2_iT3_T4_T5_)
        /*0038*/ 	.word	0x00000030


	//----- nvinfo : EIATTR_FRAME_SIZE
	.align		4
.L_49:
        /*003c*/ 	.byte	0x04, 0x11
        /*003e*/ 	.short	(.L_51 - .L_50)
	.align		4
.L_50:
        /*0040*/ 	.word	index@(_ZN3cub18CUB_300001_SM_10006detail4scan16DeviceScanKernelINS2_10policy_hubIiiij3AddE10Policy1000EPiS8_NS0_13ScanTileStateIiLb1EEES5_NS0_8NullTypeEjiLb0ESB_EEvT0_T1_T2_iT3_T4_T5_)
        /*0044*/ 	.word	0x00000000


	//----- nvinfo : EIATTR_MIN_STACK_SIZE
	.align		4
.L_51:
        /*0048*/ 	.byte	0x04, 0x12
        /*004a*/ 	.short	(.L_53 - .L_52)
	.align		4
.L_52:
        /*004c*/ 	.word	index@(_ZN3cub18CUB_300001_SM_10006detail4scan16DeviceScanKernelINS2_10policy_hubIiiij3AddE10Policy1000EPiS8_NS0_13ScanTileStateIiLb1EEES5_NS0_8NullTypeEjiLb0ESB_EEvT0_T1_T2_iT3_T4_T5_)
        /*0050*/ 	.word	0x00000000


	//----- nvinfo : EIATTR_MIN_STACK_SIZE
	.align		4
.L_53:
        /*0054*/ 	.byte	0x04, 0x12
        /*0056*/ 	.short	(.L_55 - .L_54)
	.align		4
.L_54:
        /*0058*/ 	.word	index@(_ZN3cub18CUB_300001_SM_10006detail4scan20DeviceScanInitKernelINS0_13ScanTileStateIiLb1EEEEEvT_i)
        /*005c*/ 	.word	0x00000000


	//----- nvinfo : EIATTR_MIN_STACK_SIZE
	.align		4
.L_55:
        /*0060*/ 	.byte	0x04, 0x12
        /*0062*/ 	.short	(.L_57 - .L_56)
	.align		4
.L_56:
        /*0064*/ 	.word	index@(_ZN3cub18CUB_300001_SM_10006detail11EmptyKernelIvEEvv)
        /*0068*/ 	.word	0x00000000
.L_57:


//--------------------- .nv.compat                --------------------------
	.section	.nv.compat,"",@"SHT_CUDA_COMPAT_INFO"
	.align	4
        /*0000*/ 	.byte	0x02, 0x09, 0x00, 0x00, 0x02, 0x02, 0x01, 0x00, 0x02, 0x05, 0x05, 0x00, 0x03, 0x07, 0x01, 0x01
        /*0010*/ 	.byte	0x02, 0x03, 0x00, 0x00, 0x02, 0x06, 0x01, 0x00, 0x04, 0x0b, 0x08, 0x00, 0x09, 0x00, 0x00, 0x00
        /*0020*/ 	.byte	0x00, 0x00, 0x00, 0x00


//--------------------- .nv.info._ZN3cub18CUB_300001_SM_10006detail4scan16DeviceScanKernelINS2_10policy_hubIiiij3AddE10Policy1000EPiS8_NS0_13ScanTileStateIiLb1EEES5_NS0_8NullTypeEjiLb0ESB_EEvT0_T1_T2_iT3_T4_T5_ --------------------------
	.section	.nv.info._ZN3cub18CUB_300001_SM_10006detail4scan16DeviceScanKernelINS2_10policy_hubIiiij3AddE10Policy1000EPiS8_NS0_13ScanTileStateIiLb1EEES5_NS0_8NullTypeEjiLb0ESB_EEvT0_T1_T2_iT3_T4_T5_,"",@"SHT_CUDA_INFO"
	.sectionflags	@""
	.align	4


	//----- nvinfo : EIATTR_CUDA_API_VERSION
	.align		4
        /*0000*/ 	.byte	0x04, 0x37
        /*0002*/ 	.short	(.L_59 - .L_58)
.L_58:
        /*0004*/ 	.word	0x00000082


	//----- nvinfo : EIATTR_KPARAM_INFO
	.align		4
.L_59:
        /*0008*/ 	.byte	0x04, 0x17
        /*000a*/ 	.short	(.L_61 - .L_60)
.L_60:
        /*000c*/ 	.word	0x00000000
        /*0010*/ 	.short	0x0006
        /*0012*/ 	.short	0x0020
        /*0014*/ 	.byte	0x00, 0xf0, 0x11, 0x00


	//----- nvinfo : EIATTR_KPARAM_INFO
	.align		4
.L_61:
        /*0018*/ 	.byte	0x04, 0x17
        /*001a*/ 	.short	(.L_63 - .L_62)
.L_62:
        /*001c*/ 	.word	0x00000000
        /*0020*/ 	.short	0x0005
        /*0022*/ 	.short	0x001d
        /*0024*/ 	.byte	0x00, 0xf0, 0x05, 0x00


	//----- nvinfo : EIATTR_KPARAM_INFO
	.align		4
.L_63:
        /*0028*/ 	.byte	0x04, 0x17
        /*002a*/ 	.short	(.L_65 - .L_64)
.L_64:
        /*002c*/ 	.word	0x00000000
        /*0030*/ 	.short	0x0004
        /*0032*/ 	.short	0x001c
        /*0034*/ 	.byte	0x00, 0xf0, 0x05, 0x00


	//----- nvinfo : EIATTR_KPARAM_INFO
	.align		4
.L_65:
        /*0038*/ 	.byte	0x04, 0x17
        /*003a*/ 	.short	(.L_67 - .L_66)
.L_66:
        /*003c*/ 	.word	0x00000000
        /*0040*/ 	.short	0x0003
        /*0042*/ 	.short	0x0018
        /*0044*/ 	.byte	0x00, 0xf0, 0x11, 0x00


	//----- nvinfo : EIATTR_KPARAM_INFO
	.align		4
.L_67:
        /*0048*/ 	.byte	0x04, 0x17
        /*004a*/ 	.short	(.L_69 - .L_68)
.L_68:
        /*004c*/ 	.word	0x00000000
        /*0050*/ 	.short	0x0002
        /*0052*/ 	.short	0x0010
        /*0054*/ 	.byte	0x00, 0xf0, 0x21, 0x00


	//----- nvinfo : EIATTR_KPARAM_INFO
	.align		4
.L_69:
        /*0058*/ 	.byte	0x04, 0x17
        /*005a*/ 	.short	(.L_71 - .L_70)
.L_70:
        /*005c*/ 	.word	0x00000000
        /*0060*/ 	.short	0x0001
        /*0062*/ 	.short	0x0008
        /*0064*/ 	.byte	0x00, 0xf5, 0x21, 0x00


	//----- nvinfo : EIATTR_KPARAM_INFO
	.align		4
.L_71:
        /*0068*/ 	.byte	0x04, 0x17
        /*006a*/ 	.short	(.L_73 - .L_72)
.L_72:
        /*006c*/ 	.word	0x00000000
        /*0070*/ 	.short	0x0000
        /*0072*/ 	.short	0x0000
        /*0074*/ 	.byte	0x00, 0xf5, 0x21, 0x00


	//----- nvinfo : EIATTR_SPARSE_MMA_MASK
	.align		4
.L_73:
        /*0078*/ 	.byte	0x03, 0x50
        /*007a*/ 	.short	0x0000


	//----- nvinfo : EIATTR_MAXREG_COUNT
	.align		4
        /*007c*/ 	.byte	0x03, 0x1b
        /*007e*/ 	.short	0x00ff


	//----- nvinfo : EIATTR_NUM_BARRIERS
	.align		4
        /*0080*/ 	.byte	0x02, 0x4c
        /*0082*/ 	.byte	0x01
	.zero		1


	//----- nvinfo : EIATTR_MERCURY_ISA_VERSION
	.align		4
        /*0084*/ 	.byte	0x03, 0x5f
        /*0086*/ 	.short	0x0101


	//----- nvinfo : EIATTR_UNUSED_LOAD_BYTE_OFFSET
	.align		4
        /*0088*/ 	.byte	0x04, 0x44
        /*008a*/ 	.short	(.L_75 - .L_74)


	//   ....[0]....
.L_74:
        /*008c*/ 	.word	0x000021e0
        /*0090*/ 	.word	0x00000fff


	//----- nvinfo : EIATTR_COOP_GROUP_MASK_REGIDS
	.align		4
.L_75:
        /*0094*/ 	.byte	0x04, 0x29
        /*0096*/ 	.short	(.L_77 - .L_76)


	//   ....[0]....
.L_76:
        /*0098*/ 	.word	0xffffffff


	//   ....[1]....
        /*009c*/ 	.word	0xffffffff


	//   ....[2]....
        /*00a0*/ 	.word	0xffffffff


	//   ....[3]....
        /*00a4*/ 	.word	0xffffffff


	//   ....[4]....
        /*00a8*/ 	.word	0xffffffff


	//   ....[5]....
        /*00ac*/ 	.word	0xffffffff


	//   ....[6]....
        /*00b0*/ 	.word	0xffffffff


	//   ....[7]....
        /*00b4*/ 	.word	0xffffffff


	//   ....[8]....
        /*00b8*/ 	.word	0xffffffff


	//   ....[9]....
        /*00bc*/ 	.word	0xffffffff


	//   ....[10]....
        /*00c0*/ 	.word	0xffffffff


	//   ....[11]....
        /*00c4*/ 	.word	0xffffffff


	//   ....[12]....
        /*00c8*/ 	.word	0xffffffff


	//   ....[13]....
        /*00cc*/ 	.word	0xffffffff


	//   ....[14]....
        /*00d0*/ 	.word	0xffffffff


	//   ....[15]....
        /*00d4*/ 	.word	0xffffffff


	//   ....[16]....
        /*00d8*/ 	.word	0xffffffff


	//   ....[17]....
        /*00dc*/ 	.word	0xffffffff


	//   ....[18]....
        /*00e0*/ 	.word	0xffffffff


	//   ....[19]....
        /*00e4*/ 	.word	0xffffffff


	//   ....[20]....
        /*00e8*/ 	.word	0xffffffff


	//   ....[21]....
        /*00ec*/ 	.word	0xffffffff


	//   ....[22]....
        /*00f0*/ 	.word	0xffffffff


	//   ....[23]....
        /*00f4*/ 	.word	0xffffffff


	//   ....[24]....
        /*00f8*/ 	.word	0xffffffff


	//   ....[25]....
        /*00fc*/ 	.word	0xffffffff


	//   ....[26]....
        /*0100*/ 	.word	0xffffffff


	//   ....[27]....
        /*0104*/ 	.word	0xffffffff


	//   ....[28]....
        /*0108*/ 	.word	0xffffffff


	//   ....[29]....
        /*010c*/ 	.word	0xffffffff


	//   ....[30]....
        /*0110*/ 	.word	0xffffffff


	//   ....[31]....
        /*0114*/ 	.word	0xffffffff


	//   ....[32]....
        /*0118*/ 	.word	0xffffffff


	//   ....[33]....
        /*011c*/ 	.word	0xffffffff


	//   ....[34]....
        /*0120*/ 	.word	0xffffffff


	//   ....[35]....
        /*0124*/ 	.word	0xffffffff


	//   ....[36]....
        /*0128*/ 	.word	0xffffffff


	//   ....[37]....
        /*012c*/ 	.word	0xffffffff


	//   ....[38]....
        /*0130*/ 	.word	0xffffffff


	//   ....[39]....
        /*0134*/ 	.word	0xffffffff


	//   ....[40]....
        /*0138*/ 	.word	0xffffffff


	//   ....[41]....
        /*013c*/ 	.word	0xffffffff


	//   ....[42]....
        /*0140*/ 	.word	0xffffffff


	//   ....[43]....
        /*0144*/ 	.word	0xffffffff


	//   ....[44]....
        /*0148*/ 	.word	0xffffffff


	//   ....[45]....
        /*014c*/ 	.word	0xffffffff


	//   ....[46]....
        /*0150*/ 	.word	0xffffffff


	//   ....[47]....
        /*0154*/ 	.word	0xffffffff


	//   ....[48]....
        /*0158*/ 	.word	0xffffffff


	//   ....[49]....
        /*015c*/ 	.word	0xffffffff


	//   ....[50]....
        /*0160*/ 	.word	0xffffffff


	//   ....[51]....
        /*0164*/ 	.word	0xffffffff


	//   ....[52]....
        /*0168*/ 	.word	0xffffffff


	//   ....[53]....
        /*016c*/ 	.word	0xffffffff


	//   ....[54]....
        /*0170*/ 	.word	0xffffffff


	//   ....[55]....
        /*0174*/ 	.word	0xffffffff


	//   ....[56]....
        /*0178*/ 	.word	0xffffffff


	//   ....[57]....
        /*017c*/ 	.word	0xffffffff


	//   ....[58]....
        /*0180*/ 	.word	0xffffffff


	//   ....[59]....
        /*0184*/ 	.word	0xffffffff


	//   ....[60]....
        /*0188*/ 	.word	0xffffffff


	//   ....[61]....
        /*018c*/ 	.word	0xffffffff


	//   ....[62]....
        /*0190*/ 	.word	0xffffffff


	//   ....[63]....
        /*0194*/ 	.word	0xffffffff


	//   ....[64]....
        /*0198*/ 	.word	0x0500000e


	//   ....[65]....
        /*019c*/ 	.word	0x0500000e


	//   ....[66]....
        /*01a0*/ 	.word	0x0500000e


	//   ....[67]....
        /*01a4*/ 	.word	0x0500000e


	//   ....[68]....
        /*01a8*/ 	.word	0x0500000e


	//   ....[69]....
        /*01ac*/ 	.word	0x0500000e


	//   ....[70]....
        /*01b0*/ 	.word	0x0500000e


	//   ....[71]....
        /*01b4*/ 	.word	0x0500000e


	//   ....[72]....
        /*01b8*/ 	.word	0x0500000e


	//   ....[73]....
        /*01bc*/ 	.word	0x0500000e


	//   ....[74]....
        /*01c0*/ 	.word	0x0500000e


	//   ....[75]....
        /*01c4*/ 	.word	0x0500000e


	//   ....[76]....
        /*01c8*/ 	.word	0x0500000e


	//   ....[77]....
        /*01cc*/ 	.word	0x0500000e


	//   ....[78]....
        /*01d0*/ 	.word	0x0500000e


	//   ....[79]....
        /*01d4*/ 	.word	0x0500000e


	//   ....[80]....
        /*01d8*/ 	.word	0x0500000e


	//   ....[81]....
        /*01dc*/ 	.word	0x0500000e


	//   ....[82]....
        /*01e0*/ 	.word	0x0500000e


	//   ....[83]....
        /*01e4*/ 	.word	0x0500000e


	//   ....[84]....
        /*01e8*/ 	.word	0x0500000e


	//   ....[85]....
        /*01ec*/ 	.word	0x0500000e


	//   ....[86]....
        /*01f0*/ 	.word	0x0500000e


	//   ....[87]....
        /*01f4*/ 	.word	0x0500000e


	//   ....[88]....
        /*01f8*/ 	.word	0x0500000e


	//   ....[89]....
        /*01fc*/ 	.word	0x0500000e


	//   ....[90]....
        /*0200*/ 	.word	0x0500000e


	//   ....[91]....
        /*0204*/ 	.word	0x0500000e


	//   ....[92]....
        /*0208*/ 	.word	0x0500000e


	//   ....[93]....
        /*020c*/ 	.word	0x0500000e


	//   ....[94]....
        /*0210*/ 	.word	0x0500000e


	//   ....[95]....
        /*0214*/ 	.word	0x0500000e


	//   ....[96]....
        /*0218*/ 	.word	0x0500000e


	//   ....[97]....
        /*021c*/ 	.word	0x0500000e


	//   ....[98]....
        /*0220*/ 	.word	0x0500000e


	//   ....[99]....
        /*0224*/ 	.word	0x0500000e


	//----- nvinfo : EIATTR_COOP_GROUP_INSTR_OFFSETS
	.align		4
.L_77:
        /*0228*/ 	.byte	0x04, 0x28
        /*022a*/ 	.short	(.L_79 - .L_78)


	//   ....[0]....
.L_78:
        /*022c*/ 	.word	0x000003d0


	//   ....[1]....
        /*0230*/ 	.word	0x000005b0


	//   ....[2]....
        /*0234*/ 	.word	0x000005f0


	//   ....[3]....
        /*0238*/ 	.word	0x00000630


	//   ....[4]....
        /*023c*/ 	.word	0x00000670


	//   ....[5]....
        /*0240*/ 	.word	0x000006b0


	//   ....[6]....
        /*0244*/ 	.word	0x00000720


	//   ....[7]....
        /*0248*/ 	.word	0x000008d0


	//   ....[8]....
        /*024c*/ 	.word	0x00000910


	//   ....[9]....
        /*0250*/ 	.word	0x00000950


	//   ....[10]....
        /*0254*/ 	.word	0x00000990


	//   ....[11]....
        /*0258*/ 	.word	0x000009d0


	//   ....[12]....
        /*025c*/ 	.word	0x00000a40


	//   ....[13]....
        /*0260*/ 	.word	0x00000c50


	//   ....[14]....
        /*0264*/ 	.word	0x00000d10


	//   ....[15]....
        /*0268*/ 	.word	0x00000d70


	//   ....[16]....
        /*026c*/ 	.word	0x00000e00


	//   ....[17]....
        /*0270*/ 	.word	0x00000e50


	//   ....[18]....
        /*0274*/ 	.word	0x00000ea0


	//   ....[19]....
        /*0278*/ 	.word	0x00000f00


	//   ....[20]....
        /*027c*/ 	.word	0x00000f50


	//   ....[21]....
        /*0280*/ 	.word	0x00000f60


	//   ....[22]....
        /*0284*/ 	.word	0x00001000


	//   ....[23]....
        /*0288*/ 	.word	0x000010d0


	//   ....[24]....
        /*028c*/ 	.word	0x00001120


	//   ....[25]....
        /*0290*/ 	.word	0x00001180


	//   ....[26]....
        /*0294*/ 	.word	0x000011e0


	//   ....[27]....
        /*0298*/ 	.word	0x00001220


	//   ....[28]....
        /*029c*/ 	.word	0x00001260


	//   ....[29]....
        /*02a0*/ 	.word	0x000012a0


	//   ....[30]....
        /*02a4*/ 	.word	0x000012b0


	//   ....[31]....
        /*02a8*/ 	.word	0x000016b0


	//   ....[32]....
        /*02ac*/ 	.word	0x00001e80


	//   ....[33]....
        /*02b0*/ 	.word	0x00002060


	//   ....[34]....
        /*02b4*/ 	.word	0x000020a0


	//   ....[35]....
        /*02b8*/ 	.word	0x000020e0


	//   ....[36]....
        /*02bc*/ 	.word	0x00002120


	//   ....[37]....
        /*02c0*/ 	.word	0x00002160


	//   ....[38]....
        /*02c4*/ 	.word	0x000021d0


	//   ....[39]....
        /*02c8*/ 	.word	0x00002320


	//   ....[40]....
        /*02cc*/ 	.word	0x00002360


	//   ....[41]....
        /*02d0*/ 	.word	0x000023a0


	//   ....[42]....
        /*02d4*/ 	.word	0x000023e0


	//   ....[43]....
        /*02d8*/ 	.word	0x00002420


	//   ....[44]....
        /*02dc*/ 	.word	0x00002490


	//   ....[45]....
        /*02e0*/ 	.word	0x000026a0


	//   ....[46]....
        /*02e4*/ 	.word	0x00002760


	//   ....[47]....
        /*02e8*/ 	.word	0x000027c0


	//   ....[48]....
        /*02ec*/ 	.word	0x00002840


	//   ....[49]....
        /*02f0*/ 	.word	0x000028a0


	//   ....[50]....
        /*02f4*/ 	.word	0x00002900


	//   ....[51]....
        /*02f8*/ 	.word	0x00002940


	//   ....[52]....
        /*02fc*/ 	.word	0x00002990


	//   ....[53]....
        /*0300*/ 	.word	0x000029b0


	//   ....[54]....
        /*0304*/ 	.word	0x00002a50


	//   ....[55]....
        /*0308*/ 	.word	0x00002b10


	//   ....[56]....
        /*030c*/ 	.word	0x00002b60


	//   ....[57]....
        /*0310*/ 	.word	0x00002bd0


	//   ....[58]....
        /*0314*/ 	.word	0x00002c30


	//   ....[59]....
        /*0318*/ 	.word	0x00002c70


	//   ....[60]....
        /*031c*/ 	.word	0x00002cb0


	//   ....[61]....
        /*0320*/ 	.word	0x00002cf0


	//   ....[62]....
        /*0324*/ 	.word	0x00002d00


	//   ....[63]....
        /*0328*/ 	.word	0x000030f0


	//   ....[64]....
        /*032c*/ 	.word	0x00003560


	//   ....[65]....
        /*0330*/ 	.word	0x000035e0


	//   ....[66]....
        /*0334*/ 	.word	0x00003670


	//   ....[67]....
        /*0338*/ 	.word	0x00003770


	//   ....[68]....
        /*033c*/ 	.word	0x000037f0


	//   ....[69]....
        /*0340*/ 	.word	0x00003870


	//   ....[70]....
        /*0344*/ 	.word	0x00003900


	//   ....[71]....
        /*0348*/ 	.word	0x00003980


	//   ....[72]....
        /*034c*/ 	.word	0x000039b0


	//   ....[73]....
        /*0350*/ 	.word	0x00003a70


	//   ....[74]....
        /*0354*/ 	.word	0x00003af0


	//   ....[75]....
        /*0358*/ 	.word	0x00003b70


	//   ....[76]....
        /*035c*/ 	.word	0x00003c20


	//   ....[77]....
        /*0360*/ 	.word	0x00003cb0


	//   ....[78]....
        /*0364*/ 	.word	0x00003d30


	//   ....[79]....
        /*0368*/ 	.word	0x00003db0


	//   ....[80]....
        /*036c*/ 	.word	0x00003e30


	//   ....[81]....
        /*0370*/ 	.word	0x00003e90


	//   ....[82]....
        /*0374*/ 	.word	0x00003f00


	//   ....[83]....
        /*0378*/ 	.word	0x00003f80


	//   ....[84]....
        /*037c*/ 	.word	0x00004020


	//   ....[85]....
        /*0380*/ 	.word	0x000040f0


	//   ....[86]....
        /*0384*/ 	.word	0x00004170


	//   ....[87]....
        /*0388*/ 	.word	0x00004200


	//   ....[88]....
        /*038c*/ 	.word	0x00004290


	//   ....[89]....
        /*0390*/ 	.word	0x00004310


	//   ....[90]....
        /*0394*/ 	.word	0x00004340


	//   ....[91]....
        /*0398*/ 	.word	0x00004410


	//   ....[92]....
        /*039c*/ 	.word	0x00004490


	//   ....[93]....
        /*03a0*/ 	.word	0x00004510


	//   ....[94]....
        /*03a4*/ 	.word	0x000045d0


	//   ....[95]....
        /*03a8*/ 	.word	0x00004650


	//   ....[96]....
        /*03ac*/ 	.word	0x000046d0


	//   ....[97]....
        /*03b0*/ 	.word	0x00004740


	//   ....[98]....
        /*03b4*/ 	.word	0x000047b0


	//   ....[99]....
        /*03b8*/ 	.word	0x00004830


	//----- nvinfo : EIATTR_VRC_CTA_INIT_COUNT
	.align		4
.L_79:
        /*03bc*/ 	.byte	0x02, 0x4a
	.zero		1
	.zero		1


	//----- nvinfo : EIATTR_EXIT_INSTR_OFFSETS
	.align		4
        /*03c0*/ 	.byte	0x04, 0x1c
        /*03c2*/ 	.short	(.L_81 - .L_80)


	//   ....[0]....
.L_80:
        /*03c4*/ 	.word	0x000018a0


	//   ....[1]....
        /*03c8*/ 	.word	0x000018c0


	//   ....[2]....
        /*03cc*/ 	.word	0x000034f0


	//   ....[3]....
        /*03d0*/ 	.word	0x00003510


	//----- nvinfo : EIATTR_MAX_THREADS
	.align		4
.L_81:
        /*03d4*/ 	.byte	0x04, 0x05
        /*03d6*/ 	.short	(.L_83 - .L_82)
.L_82:
        /*03d8*/ 	.word	0x00000080
        /*03dc*/ 	.word	0x00000001
        /*03e0*/ 	.word	0x00000001


	//----- nvinfo : EIATTR_CRS_STACK_SIZE
	.align		4
.L_83:
        /*03e4*/ 	.byte	0x04, 0x1e
        /*03e6*/ 	.short	(.L_85 - .L_84)
.L_84:
        /*03e8*/ 	.word	0x00000000


	//----- nvinfo : EIATTR_CBANK_PARAM_SIZE
	.align		4
.L_85:
        /*03ec*/ 	.byte	0x03, 0x19
        /*03ee*/ 	.short	0x0024


	//----- nvinfo : EIATTR_PARAM_CBANK
	.align		4
        /*03f0*/ 	.byte	0x04, 0x0a
        /*03f2*/ 	.short	(.L_87 - .L_86)
	.align		4
.L_86:
        /*03f4*/ 	.word	index@(.nv.constant0._ZN3cub18CUB_300001_SM_10006detail4scan16DeviceScanKernelINS2_10policy_hubIiiij3AddE10Policy1000EPiS8_NS0_13ScanTileStateIiLb1EEES5_NS0_8NullTypeEjiLb0ESB_EEvT0_T1_T2_iT3_T4_T5_)
        /*03f8*/ 	.short	0x0380
        /*03fa*/ 	.short	0x0024


	//----- nvinfo : EIATTR_SW_WAR
	.align		4
.L_87:
        /*03fc*/ 	.byte	0x04, 0x36
        /*03fe*/ 	.short	(.L_89 - .L_88)
.L_88:
        /*0400*/ 	.word	0x00000008
.L_89:


//--------------------- .nv.info._ZN3cub18CUB_300001_SM_10006detail4scan20DeviceScanInitKernelINS0_13ScanTileStateIiLb1EEEEEvT_i --------------------------
	.section	.nv.info._ZN3cub18CUB_300001_SM_10006detail4scan20DeviceScanInitKernelINS0_13ScanTileStateIiLb1EEEEEvT_i,"",@"SHT_CUDA_INFO"
	.sectionflags	@""
	.align	4


	//----- nvinfo : EIATTR_CUDA_API_VERSION
	.align		4
        /*0000*/ 	.byte	0x04, 0x37
        /*0002*/ 	.short	(.L_91 - .L_90)
.L_90:
        /*0004*/ 	.word	0x00000082


	//----- nvinfo : EIATTR_KPARAM_INFO
	.align		4
.L_91:
        /*0008*/ 	.byte	0x04, 0x17
        /*000a*/ 	.short	(.L_93 - .L_92)
.L_92:
        /*000c*/ 	.word	0x00000000
        /*0010*/ 	.short	0x0001
        /*0012*/ 	.short	0x0008
        /*0014*/ 	.byte	0x00, 0xf0, 0x11, 0x00


	//----- nvinfo : EIATTR_KPARAM_INFO
	.align		4
.L_93:
        /*0018*/ 	.byte	0x04, 0x17
        /*001a*/ 	.short	(.L_95 - .L_94)
.L_94:
        /*001c*/ 	.word	0x00000000
        /*0020*/ 	.short	0x0000
        /*0022*/ 	.short	0x0000
        /*0024*/ 	.byte	0x00, 0xf0, 0x21, 0x00


	//----- nvinfo : EIATTR_SPARSE_MMA_MASK
	.align		4
.L_95:
        /*0028*/ 	.byte	0x03, 0x50
        /*002a*/ 	.short	0x0000


	//----- nvinfo : EIATTR_MAXREG_COUNT
	.align		4
        /*002c*/ 	.byte	0x03, 0x1b
        /*002e*/ 	.short	0x00ff


	//----- nvinfo : EIATTR_MERCURY_ISA_VERSION
	.align		4
        /*0030*/ 	.byte	0x03, 0x5f
        /*0032*/ 	.short	0x0101


	//----- nvinfo : EIATTR_VRC_CTA_INIT_COUNT
	.align		4
        /*0034*/ 	.byte	0x02, 0x4a
	.zero		1
	.zero		1


	//----- nvinfo : EIATTR_EXIT_INSTR_OFFSETS
	.align		4
        /*0038*/ 	.byte	0x04, 0x1c
        /*003a*/ 	.short	(.L_97 - .L_96)


	//   ....[0]....
.L_96:
        /*003c*/ 	.word	0x000000f0


	//   ....[1]....
        /*0040*/ 	.word	0x00000130


	//----- nvinfo : EIATTR_CBANK_PARAM_SIZE
	.align		4
.L_97:
        /*0044*/ 	.byte	0x03, 0x19
        /*0046*/ 	.short	0x000c


	//----- nvinfo : EIATTR_PARAM_CBANK
	.align		4
        /*0048*/ 	.byte	0x04, 0x0a
        /*004a*/ 	.short	(.L_99 - .L_98)
	.align		4
.L_98:
        /*004c*/ 	.word	index@(.nv.constant0._ZN3cub18CUB_300001_SM_10006detail4scan20DeviceScanInitKernelINS0_13ScanTileStateIiLb1EEEEEvT_i)
        /*0050*/ 	.short	0x0380
        /*0052*/ 	.short	0x000c


	//----- nvinfo : EIATTR_SW_WAR
	.align		4
.L_99:
        /*0054*/ 	.byte	0x04, 0x36
        /*0056*/ 	.short	(.L_101 - .L_100)
.L_100:
        /*0058*/ 	.word	0x00000008
.L_101:


//--------------------- .nv.info._ZN3cub18CUB_300001_SM_10006detail11EmptyKernelIvEEvv --------------------------
	.section	.nv.info._ZN3cub18CUB_300001_SM_10006detail11EmptyKernelIvEEvv,"",@"SHT_CUDA_INFO"
	.sectionflags	@""
	.align	4


	//----- nvinfo : EIATTR_CUDA_API_VERSION
	.align		4
        /*0000*/ 	.byte	0x04, 0x37
        /*0002*/ 	.short	(.L_103 - .L_102)
.L_102:
        /*0004*/ 	.word	0x00000082


	//----- nvinfo : EIATTR_SPARSE_MMA_MASK
	.align		4
.L_103:
        /*0008*/ 	.byte	0x03, 0x50
        /*000a*/ 	.short	0x0000


	//----- nvinfo : EIATTR_MAXREG_COUNT
	.align		4
        /*000c*/ 	.byte	0x03, 0x1b
        /*000e*/ 	.short	0x00ff


	//----- nvinfo : EIATTR_MERCURY_ISA_VERSION
	.align		4
        /*0010*/ 	.byte	0x03, 0x5f
        /*0012*/ 	.short	0x0101


	//----- nvinfo : EIATTR_VRC_CTA_INIT_COUNT
	.align		4
        /*0014*/ 	.byte	0x02, 0x4a
	.zero		1
	.zero		1


	//----- nvinfo : EIATTR_EXIT_INSTR_OFFSETS
	.align		4
        /*0018*/ 	.byte	0x04, 0x1c
        /*001a*/ 	.short	(.L_105 - .L_104)


	//   ....[0]....
.L_104:
        /*001c*/ 	.word	0x00000010


	//----- nvinfo : EIATTR_SW_WAR
	.align		4
.L_105:
        /*0020*/ 	.byte	0x04, 0x36
        /*0022*/ 	.short	(.L_107 - .L_106)
.L_106:
        /*0024*/ 	.word	0x00000008
.L_107:


//--------------------- .nv.callgraph             --------------------------
	.section	.nv.callgraph,"",@"SHT_CUDA_CALLGRAPH"
	.align	4
	.sectionentsize	8
	.align		4
        /*0000*/ 	.word	0x00000000
	.align		4
        /*0004*/ 	.word	0xffffffff
	.align		4
        /*0008*/ 	.word	0x00000000
	.align		4
        /*000c*/ 	.word	0xfffffffe
	.align		4
        /*0010*/ 	.word	0x00000000
	.align		4
        /*0014*/ 	.word	0xfffffffd
	.align		4
        /*0018*/ 	.word	0x00000000
	.align		4
        /*001c*/ 	.word	0xfffffffc


//--------------------- .nv.constant4             --------------------------
	.section	.nv.constant4,"a",@progbits
	.align	8
	.align		8
.nv.constant4:
        /*0000*/ 	.dword	_ZN34_INTERNAL_3cd0ceda_4_k_cu_bdc222484cuda3std3__45__cpo5beginE
	.align		8
        /*0008*/ 	.dword	_ZN34_INTERNAL_3cd0ceda_4_k_cu_bdc222484cuda3std3__45__cpo3endE
	.align		8
        /*0010*/ 	.dword	_ZN34_INTERNAL_3cd0ceda_4_k_cu_bdc222484cuda3std3__45__cpo6cbeginE
	.align		8
        /*0018*/ 	.dword	_ZN34_INTERNAL_3cd0ceda_4_k_cu_bdc222484cuda3std3__45__cpo4cendE
	.align		8
        /*0020*/ 	.dword	_ZN34_INTERNAL_3cd0ceda_4_k_cu_bdc222484cuda3std3__45__cpo6rbeginE
	.align		8
        /*0028*/ 	.dword	_ZN34_INTERNAL_3cd0ceda_4_k_cu_bdc222484cuda3std3__45__cpo4rendE
	.align		8
        /*0030*/ 	.dword	_ZN34_INTERNAL_3cd0ceda_4_k_cu_bdc222484cuda3std3__45__cpo7crbeginE
	.align		8
        /*0038*/ 	.dword	_ZN34_INTERNAL_3cd0ceda_4_k_cu_bdc222484cuda3std3__45__cpo5crendE
	.align		8
        /*0040*/ 	.dword	_ZN34_INTERNAL_3cd0ceda_4_k_cu_bdc222484cuda3std3__436_GLOBAL__N__3cd0ceda_4_k_cu_bdc222486ignoreE
	.align		8
        /*0048*/ 	.dword	_ZN34_INTERNAL_3cd0ceda_4_k_cu_bdc222484cuda3std3__419piecewise_constructE
	.align		8
        /*0050*/ 	.dword	_ZN34_INTERNAL_3cd0ceda_4_k_cu_bdc222484cuda3std3__48in_placeE
	.align		8
        /*0058*/ 	.dword	_ZN34_INTERNAL_3cd0ceda_4_k_cu_bdc222484cuda3std3__420unreachable_sentinelE
	.align		8
        /*0060*/ 	.dword	_ZN34_INTERNAL_3cd0ceda_4_k_cu_bdc222484cuda3std3__47nulloptE
	.align		8
        /*0068*/ 	.dword	_ZN34_INTERNAL_3cd0ceda_4_k_cu_bdc222484cuda3std3__48unexpectE
	.align		8
        /*0070*/ 	.dword	_ZN34_INTERNAL_3cd0ceda_4_k_cu_bdc222484cuda3std6ranges3__45__cpo4swapE
	.align		8
        /*0078*/ 	.dword	_ZN34_INTERNAL_3cd0ceda_4_k_cu_bdc222484cuda3std6ranges3__45__cpo9iter_moveE
	.align		8
        /*0080*/ 	.dword	_ZN34_INTERNAL_3cd0ceda_4_k_cu_bdc222484cuda3std6ranges3__45__cpo5beginE
	.align		8
        /*0088*/ 	.dword	_ZN34_INTERNAL_3cd0ceda_4_k_cu_bdc222484cuda3std6ranges3__45__cpo3endE
	.align		8
        /*0090*/ 	.dword	_ZN34_INTERNAL_3cd0ceda_4_k_cu_bdc222484cuda3std6ranges3__45__cpo6cbeginE
	.align		8
        /*0098*/ 	.dword	_ZN34_INTERNAL_3cd0ceda_4_k_cu_bdc222484cuda3std6ranges3__45__cpo4cendE
	.align		8
        /*00a0*/ 	.dword	_ZN34_INTERNAL_3cd0ceda_4_k_cu_bdc222484cuda3std6ranges3__45__cpo7advanceE
	.align		8
        /*00a8*/ 	.dword	_ZN34_INTERNAL_3cd0ceda_4_k_cu_bdc222484cuda3std6ranges3__45__cpo9iter_swapE
	.align		8
        /*00b0*/ 	.dword	_ZN34_INTERNAL_3cd0ceda_4_k_cu_bdc222484cuda3std6ranges3__45__cpo4nextE
	.align		8
        /*00b8*/ 	.dword	_ZN34_INTERNAL_3cd0ceda_4_k_cu_bdc222484cuda3std6ranges3__45__cpo4prevE
	.align		8
        /*00c0*/ 	.dword	_ZN34_INTERNAL_3cd0ceda_4_k_cu_bdc222484cuda3std6ranges3__45__cpo4dataE
	.align		8
        /*00c8*/ 	.dword	_ZN34_INTERNAL_3cd0ceda_4_k_cu_bdc222484cuda3std6ranges3__45__cpo5cdataE
	.align		8
        /*00d0*/ 	.dword	_ZN34_INTERNAL_3cd0ceda_4_k_cu_bdc222484cuda3std6ranges3__45__cpo4sizeE
	.align		8
        /*00d8*/ 	.dword	_ZN34_INTERNAL_3cd0ceda_4_k_cu_bdc222484cuda3std6ranges3__45__cpo5ssizeE
	.align		8
        /*00e0*/ 	.dword	_ZN34_INTERNAL_3cd0ceda_4_k_cu_bdc222484cuda3std6ranges3__45__cpo8distanceE
	.align		8
        /*00e8*/ 	.dword	_ZN34_INTERNAL_3cd0ceda_4_k_cu_bdc222486thrust24THRUST_300001_SM_1000_NS6system6detail10sequential3seqE
	.align		8
        /*00f0*/ 	.dword	_ZN34_INTERNAL_3cd0ceda_4_k_cu_bdc222486thrust24THRUST_300001_SM_1000_NS12placeholders2_1E
	.align		8
        /*00f8*/ 	.dword	_ZN34_INTERNAL_3cd0ceda_4_k_cu_bdc222486thrust24THRUST_300001_SM_1000_NS12placeholders2_2E
	.align		8
        /*0100*/ 	.dword	_ZN34_INTERNAL_3cd0ceda_4_k_cu_bdc222486thrust24THRUST_300001_SM_1000_NS12placeholders2_3E
	.align		8
        /*0108*/ 	.dword	_ZN34_INTERNAL_3cd0ceda_4_k_cu_bdc222486thrust24THRUST_300001_SM_1000_NS12placeholders2_4E
	.align		8
        /*0110*/ 	.dword	_ZN34_INTERNAL_3cd0ceda_4_k_cu_bdc222486thrust24THRUST_300001_SM_1000_NS12placeholders2_5E
	.align		8
        /*0118*/ 	.dword	_ZN34_INTERNAL_3cd0ceda_4_k_cu_bdc222486thrust24THRUST_300001_SM_1000_NS12placeholders2_6E
	.align		8
        /*0120*/ 	.dword	_ZN34_INTERNAL_3cd0ceda_4_k_cu_bdc222486thrust24THRUST_300001_SM_1000_NS12placeholders2_7E
	.align		8
        /*0128*/ 	.dword	_ZN34_INTERNAL_3cd0ceda_4_k_cu_bdc222486thrust24THRUST_300001_SM_1000_NS12placeholders2_8E
	.align		8
        /*0130*/ 	.dword	_ZN34_INTERNAL_3cd0ceda_4_k_cu_bdc222486thrust24THRUST_300001_SM_1000_NS12placeholders2_9E
	.align		8
        /*0138*/ 	.dword	_ZN34_INTERNAL_3cd0ceda_4_k_cu_bdc222486thrust24THRUST_300001_SM_1000_NS12placeholders3_10E


//--------------------- .text._ZN3cub18CUB_300001_SM_10006detail4scan16DeviceScanKernelINS2_10policy_hubIiiij3AddE10Policy1000EPiS8_NS0_13ScanTileStateIiLb1EEES5_NS0_8NullTypeEjiLb0ESB_EEvT0_T1_T2_iT3_T4_T5_ --------------------------
	.section	.text._ZN3cub18CUB_300001_SM_10006detail4scan16DeviceScanKernelINS2_10policy_hubIiiij3AddE10Policy1000EPiS8_NS0_13ScanTileStateIiLb1EEES5_NS0_8NullTypeEjiLb0ESB_EEvT0_T1_T2_iT3_T4_T5_,"ax",@progbits
	.align	128
        .global         _ZN3cub18CUB_300001_SM_10006detail4scan16DeviceScanKernelINS2_10policy_hubIiiij3AddE10Policy1000EPiS8_NS0_13ScanTileStateIiLb1EEES5_NS0_8NullTypeEjiLb0ESB_EEvT0_T1_T2_iT3_T4_T5_
        .type           _ZN3cub18CUB_300001_SM_10006detail4scan16DeviceScanKernelINS2_10policy_hubIiiij3AddE10Policy1000EPiS8_NS0_13ScanTileStateIiLb1EEES5_NS0_8NullTypeEjiLb0ESB_EEvT0_T1_T2_iT3_T4_T5_,@function
        .size           _ZN3cub18CUB_300001_SM_10006detail4scan16DeviceScanKernelINS2_10policy_hubIiiij3AddE10Policy1000EPiS8_NS0_13ScanTileStateIiLb1EEES5_NS0_8NullTypeEjiLb0ESB_EEvT0_T1_T2_iT3_T4_T5_,(.L_x_107 - _ZN3cub18CUB_300001_SM_10006detail4scan16DeviceScanKernelINS2_10policy_hubIiiij3AddE10Policy1000EPiS8_NS0_13ScanTileStateIiLb1EEES5_NS0_8NullTypeEjiLb0ESB_EEvT0_T1_T2_iT3_T4_T5_)
        .other          _ZN3cub18CUB_300001_SM_10006detail4scan16DeviceScanKernelINS2_10policy_hubIiiij3AddE10Policy1000EPiS8_NS0_13ScanTileStateIiLb1EEES5_NS0_8NullTypeEjiLb0ESB_EEvT0_T1_T2_iT3_T4_T5_,@"STO_CUDA_ENTRY STV_DEFAULT"
_ZN3cub18CUB_300001_SM_10006detail4scan16DeviceScanKernelINS2_10policy_hubIiiij3AddE10Policy1000EPiS8_NS0_13ScanTileStateIiLb1EEES5_NS0_8NullTypeEjiLb0ESB_EEvT0_T1_T2_iT3_T4_T5_:
.text._ZN3cub18CUB_300001_SM_10006detail4scan16DeviceScanKernelINS2_10policy_hubIiiij3AddE10Policy1000EPiS8_NS0_13ScanTileStateIiLb1EEES5_NS0_8NullTypeEjiLb0ESB_EEvT0_T1_T2_iT3_T4_T5_:
[----:B------:R-:W-:Y:S08]  /*0000*/  LDC R1, c[0x0][0x37c] ;  /* 0x0000df00ff017b82 */ /* 0x000ff00000000800 */
[----:B------:R-:W0:Y:S01]  /*0010*/  S2UR UR4, SR_CTAID.X ;  /* 0x00000000000479c3 */ /* 0x000e220000002500 */
[----:B------:R-:W1:Y:S01]  /*0020*/  LDCU UR5, c[0x0][0x3a0] ;  /* 0x00007400ff0577ac */ /* 0x000e620008000800 */
[----:B------:R-:W2:Y:S06]  /*0030*/  LDCU.64 UR8, c[0x0][0x358] ;  /* 0x00006b00ff0877ac */ /* 0x000eac0008000a00 */
[----:B------:R-:W0:Y:S02]  /*0040*/  LDC R24, c[0x0][0x398] ;  /* 0x0000e600ff187b82 */ /* 0x000e240000000800 */
[----:B0-----:R-:W-:-:S04]  /*0050*/  VIADD R24, R24, UR4 ;  /* 0x0000000418187c36 */ /* 0x001fc80008000000 */
[----:B------:R-:W-:-:S05]  /*0060*/  IMAD R31, R24, 0x780, RZ ;  /* 0x00000780181f7824 */ /* 0x000fca00078e02ff */
[----:B-1----:R-:W-:-:S04]  /*0070*/  IADD3 R30, PT, PT, -R31, UR5, RZ ;  /* 0x000000051f1e7c10 */ /* 0x002fc8000fffe1ff */
[----:B------:R-:W-:-:S13]  /*0080*/  ISETP.GE.U32.AND P0, PT, R30, 0x781, PT ;  /* 0x000007811e00780c */ /* 0x000fda0003f06070 */
[----:B--2---:R-:W-:Y:S05]  /*0090*/  @!P0 BRA `(.L_x_0) ;  /* 0x0000001800048947 */ /* 0x004fea0003800000 */
[----:B------:R-:W0:Y:S01]  /*00a0*/  S2R R0, SR_TID.X ;  /* 0x0000000000007919 */ /* 0x000e220000002100 */
[----:B------:R-:W1:Y:S01]  /*00b0*/  LDCU.64 UR4, c[0x0][0x380] ;  /* 0x00007000ff0477ac */ /* 0x000e620008000a00 */
[C---:B0-----:R-:W-:Y:S02]  /*00c0*/  LOP3.LUT R2, R0.reuse, 0x1f, RZ, 0xc0, !PT ;  /* 0x0000001f00027812 */ /* 0x041fe400078ec0ff */
[----:B------:R-:W-:-:S05]  /*00d0*/  LOP3.LUT R3, R0, 0x3e0, RZ, 0xc0, !PT ;  /* 0x000003e000037812 */ /* 0x000fca00078ec0ff */
[----:B------:R-:W-:-:S05]  /*00e0*/  IMAD R2, R3, 0xf, R2 ;  /* 0x0000000f03027824 */ /* 0x000fca00078e0202 */
[----:B------:R-:W-:-:S05]  /*00f0*/  IADD3 R3, P0, PT, R31, R2, RZ ;  /* 0x000000021f037210 */ /* 0x000fca0007f1e0ff */
[----:B------:R-:W-:Y:S02]  /*0100*/  IMAD.X R4, RZ, RZ, RZ, P0 ;  /* 0x000000ffff047224 */ /* 0x000fe400000e06ff */
[----:B------:R-:W-:-:S03]  /*0110*/  IMAD.SHL.U32 R2, R3, 0x4, RZ ;  /* 0x0000000403027824 */ /* 0x000fc600078e00ff */
[----:B------:R-:W-:Y:S02]  /*0120*/  SHF.L.U64.HI R3, R3, 0x2, R4 ;  /* 0x0000000203037819 */ /* 0x000fe40000010204 */
[----:B-1----:R-:W-:-:S04]  /*0130*/  IADD3 R6, P0, PT, R2, UR4, RZ ;  /* 0x0000000402067c10 */ /* 0x002fc8000ff1e0ff */
[----:B------:R-:W-:-:S05]  /*0140*/  IADD3.X R7, PT, PT, R3, UR5, RZ, P0, !PT ;  /* 0x0000000503077c10 */ /* 0x000fca00087fe4ff */
[----:B------:R-:W2:Y:S04]  /*0150*/  LDG.E R8, desc[UR8][R6.64] ;  /* 0x0000000806087981 */ /* 0x000ea8000c1e1900 */
[----:B------:R-:W3:Y:S04]  /*0160*/  LDG.E R10, desc[UR8][R6.64+0x80] ;  /* 0x00008008060a7981 */ /* 0x000ee8000c1e1900 */
[----:B------:R-:W4:Y:S04]  /*0170*/  LDG.E R12, desc[UR8][R6.64+0x100] ;  /* 0x00010008060c7981 */ /* 0x000f28000c1e1900 */
[----:B------:R-:W5:Y:S04]  /*0180*/  LDG.E R14, desc[UR8][R6.64+0x180] ;  /* 0x00018008060e7981 */ /* 0x000f68000c1e1900 */
        /* <DEDUP_REMOVED lines=10> */
[----:B------:R-:W5:Y:S01]  /*0230*/  LDG.E R40, desc[UR8][R6.64+0x700] ;  /* 0x0007000806287981 */ /* 0x000f62000c1e1900 */
[----:B------:R-:W0:Y:S01]  /*0240*/  S2UR UR5, SR_CgaCtaId ;  /* 0x00000000000579c3 */ /* 0x000e220000008800 */
[----:B------:R-:W-:Y:S01]  /*0250*/  SHF.R.U32.HI R25, RZ, 0x5, R0 ;  /* 0x00000005ff197819 */ /* 0x000fe20000011600 */
[----:B------:R-:W-:Y:S01]  /*0260*/  UMOV UR4, 0x400 ;  /* 0x0000040000047882 */ /* 0x000fe20000000000 */
[----:B------:R-:W1:Y:S01]  /*0270*/  S2R R4, SR_LANEID ;  /* 0x0000000000047919 */ /* 0x000e620000000000 */
[----:B------:R-:W-:Y:S01]  /*0280*/  ISETP.NE.AND P0, PT, R24, RZ, PT ;  /* 0x000000ff1800720c */ /* 0x000fe20003f05270 */
[----:B------:R-:W-:Y:S01]  /*0290*/  BSSY.RECONVERGENT B0, `(.L_x_1) ;  /* 0x000011f000007945 */ /* 0x000fe20003800200 */
[----:B0-----:R-:W-:Y:S01]  /*02a0*/  ULEA UR4, UR5, UR4, 0x18 ;  /* 0x0000000405047291 */ /* 0x001fe2000f8ec0ff */
[----:B-1----:R-:W-:-:S05]  /*02b0*/  IMAD R29, R25, 0x1e0, R4 ;  /* 0x000001e0191d7824 */ /* 0x002fca00078e0204 */
[----:B------:R-:W-:-:S05]  /*02c0*/  LEA R29, R29, UR4, 0x2 ;  /* 0x000000041d1d7c11 */ /* 0x000fca000f8e10ff */
[----:B------:R-:W-:Y:S01]  /*02d0*/  IMAD R28, R4, 0x38, R29 ;  /* 0x00000038041c7824 */ /* 0x000fe200078e021d */
[----:B--2---:R0:W-:Y:S04]  /*02e0*/  STS [R29], R8 ;  /* 0x000000081d007388 */ /* 0x0041e80000000800 */
[----:B---3--:R0:W-:Y:S04]  /*02f0*/  STS [R29+0x80], R10 ;  /* 0x0000800a1d007388 */ /* 0x0081e80000000800 */
[----:B----4-:R0:W-:Y:S04]  /*0300*/  STS [R29+0x100], R12 ;  /* 0x0001000c1d007388 */ /* 0x0101e80000000800 */
[----:B-----5:R0:W-:Y:S04]  /*0310*/  STS [R29+0x180], R14 ;  /* 0x0001800e1d007388 */ /* 0x0201e80000000800 */
[----:B------:R0:W-:Y:S04]  /*0320*/  STS [R29+0x200], R16 ;  /* 0x000200101d007388 */ /* 0x0001e80000000800 */
        /* <DEDUP_REMOVED lines=9> */
[----:B------:R0:W-:Y:S01]  /*03c0*/  STS [R29+0x700], R40 ;  /* 0x000700281d007388 */ /* 0x0001e20000000800 */
[----:B------:R-:W-:-:S03]  /*03d0*/  NOP ;  /* 0x0000000000007918 */ /* 0x000fc60000000000 */
[----:B------:R0:W1:Y:S04]  /*03e0*/  LDS R5, [R28] ;  /* 0x000000001c057984 */ /* 0x0000680000000800 */
[----:B------:R0:W2:Y:S04]  /*03f0*/  LDS R6, [R28+0x4] ;  /* 0x000004001c067984 */ /* 0x0000a80000000800 */
[----:B------:R0:W3:Y:S04]  /*0400*/  LDS R7, [R28+0x8] ;  /* 0x000008001c077984 */ /* 0x0000e80000000800 */
[----:B------:R0:W4:Y:S04]  /*0410*/  LDS R8, [R28+0xc] ;  /* 0x00000c001c087984 */ /* 0x0001280000000800 */
[----:B------:R0:W0:Y:S04]  /*0420*/  LDS R9, [R28+0x10] ;  /* 0x000010001c097984 */ /* 0x0000280000000800 */
        /* <DEDUP_REMOVED lines=9> */
[----:B------:R0:W0:Y:S01]  /*04c0*/  LDS R23, [R28+0x38] ;  /* 0x000038001c177984 */ /* 0x0000220000000800 */
[----:B------:R-:W-:Y:S06]  /*04d0*/  BAR.SYNC.DEFER_BLOCKING 0x0 ;  /* 0x0000000000007b1d */ /* 0x000fec0000010000 */
[----:B-1234-:R-:W-:Y:S05]  /*04e0*/  @P0 BRA `(.L_x_2) ;  /* 0x0000000000cc0947 */ /* 0x01efea0003800000 */
[----:B0-----:R-:W-:Y:S02]  /*04f0*/  IADD3 R12, PT, PT, R7, R6, R5 ;  /* 0x00000006070c7210 */ /* 0x001fe40007ffe005 */
[C---:B------:R-:W-:Y:S02]  /*0500*/  ISETP.GT.AND P0, PT, R4.reuse, RZ, PT ;  /* 0x000000ff0400720c */ /* 0x040fe40003f04270 */
[----:B------:R-:W-:Y:S02]  /*0510*/  IADD3 R12, PT, PT, R9, R8, R12 ;  /* 0x00000008090c7210 */ /* 0x000fe40007ffe00c */
[----:B------:R-:W-:Y:S02]  /*0520*/  ISETP.NE.AND P1, PT, R4, 0x1f, PT ;  /* 0x0000001f0400780c */ /* 0x000fe40003f25270 */
[----:B------:R-:W-:Y:S02]  /*0530*/  IADD3 R12, PT, PT, R11, R10, R12 ;  /* 0x0000000a0b0c7210 */ /* 0x000fe40007ffe00c */
[----:B------:R-:W-:-:S02]  /*0540*/  ISETP.GE.U32.AND P2, PT, R0, 0x20, PT ;  /* 0x000000200000780c */ /* 0x000fc40003f46070 */
[----:B------:R-:W-:Y:S02]  /*0550*/  IADD3 R12, PT, PT, R17, R16, R12 ;  /* 0x00000010110c7210 */ /* 0x000fe40007ffe00c */
[----:B------:R-:W-:Y:S02]  /*0560*/  ISETP.NE.AND P3, PT, R4, RZ, PT ;  /* 0x000000ff0400720c */ /* 0x000fe40003f65270 */
[----:B------:R-:W-:-:S03]  /*0570*/  IADD3 R12, PT, PT, R19, R18, R12 ;  /* 0x00000012130c7210 */ /* 0x000fc60007ffe00c */
[----:B------:R-:W-:Y:S02]  /*0580*/  @!P1 LEA R27, R25, UR4, 0x2 ;  /* 0x00000004191b9c11 */ /* 0x000fe4000f8e10ff */
[----:B------:R-:W-:-:S04]  /*0590*/  IADD3 R12, PT, PT, R21, R20, R12 ;  /* 0x00000014150c7210 */ /* 0x000fc80007ffe00c */
[----:B------:R-:W-:-:S05]  /*05a0*/  IADD3 R12, PT, PT, R23, R22, R12 ;  /* 0x00000016170c7210 */ /* 0x000fca0007ffe00c */
[----:B------:R-:W0:Y:S02]  /*05b0*/  SHFL.UP PT, R13, R12, 0x1, RZ ;  /* 0x042000000c0d7989 */ /* 0x000e2400000e00ff */
[----:B0-----:R-:W-:Y:S02]  /*05c0*/  SEL R13, R13, RZ, P0 ;  /* 0x000000ff0d0d7207 */ /* 0x001fe40000000000 */
[----:B------:R-:W-:-:S03]  /*05d0*/  ISETP.GE.AND P0, PT, R4, 0x2, PT ;  /* 0x000000020400780c */ /* 0x000fc60003f06270 */
[----:B------:R-:W-:-:S05]  /*05e0*/  IMAD.IADD R13, R12, 0x1, R13 ;  /* 0x000000010c0d7824 */ /* 0x000fca00078e020d */
        /* <DEDUP_REMOVED lines=14> */
[----:B------:R-:W-:-:S03]  /*06d0*/  ISETP.NE.AND P0, PT, R25, 0x2, PT ;  /* 0x000000021900780c */ /* 0x000fc60003f05270 */
[----:B------:R-:W-:-:S05]  /*06e0*/  IMAD.IADD R26, R24, 0x1, R13 ;  /* 0x00000001181a7824 */ /* 0x000fca00078e020d */
[----:B------:R-:W-:Y:S01]  /*06f0*/  @!P1 STS [R27+0x10], R26 ;  /* 0x0000101a1b009388 */ /* 0x000fe20000000800 */
[----:B------:R-:W-:Y:S01]  /*0700*/  BAR.SYNC.DEFER_BLOCKING 0x0 ;  /* 0x0000000000007b1d */ /* 0x000fe20000010000 */
[----:B------:R-:W-:-:S05]  /*0710*/  ISETP.NE.AND P1, PT, R25, 0x3, PT ;  /* 0x000000031900780c */ /* 0x000fca0003f25270 */
[----:B------:R-:W-:Y:S04]  /*0720*/  SHFL.UP PT, R30, R26, 0x1, RZ ;  /* 0x042000001a1e7989 */ /* 0x000fe800000e00ff */
[----:B------:R-:W0:Y:S02]  /*0730*/  LDS.128 R12, [UR4+0x10] ;  /* 0x00001004ff0c7984 */ /* 0x000e240008000c00 */
[----:B0-----:R-:W-:-:S04]  /*0740*/  IMAD.IADD R13, R12, 0x1, R13 ;  /* 0x000000010c0d7824 */ /* 0x001fc800078e020d */
[----:B------:R-:W-:Y:S01]  /*0750*/  IMAD.IADD R14, R14, 0x1, R13 ;  /* 0x000000010e0e7824 */ /* 0x000fe200078e020d */
[----:B------:R-:W-:Y:S02]  /*0760*/  SEL R12, R13, R12, !P0 ;  /* 0x0000000c0d0c7207 */ /* 0x000fe40004000000 */
[----:B------:R-:W-:Y:S01]  /*0770*/  ISETP.NE.AND P0, PT, R0, RZ, PT ;  /* 0x000000ff0000720c */ /* 0x000fe20003f05270 */
[----:B------:R-:W-:Y:S01]  /*0780*/  IMAD.IADD R15, R15, 0x1, R14 ;  /* 0x000000010f0f7824 */ /* 0x000fe200078e020e */
[----:B------:R-:W-:Y:S02]  /*0790*/  SEL R13, R30, RZ, P3 ;  /* 0x000000ff1e0d7207 */ /* 0x000fe40001800000 */
[----:B------:R-:W-:-:S05]  /*07a0*/  SEL R12, R14, R12, !P1 ;  /* 0x0000000c0e0c7207 */ /* 0x000fca0004800000 */
[----:B------:R-:W-:-:S04]  /*07b0*/  @P2 IMAD.IADD R30, R12, 0x1, R13 ;  /* 0x000000010c1e2824 */ /* 0x000fc800078e020d */
[----:B------:R-:W-:Y:S05]  /*07c0*/  @P0 BRA `(.L_x_3) ;  /* 0x0000000c002c0947 */ /* 0x000fea0003800000 */
[----:B------:R-:W0:Y:S01]  /*07d0*/  LDC.64 R12, c[0x0][0x390] ;  /* 0x0000e400ff0c7b82 */ /* 0x000e220000000a00 */
[----:B------:R-:W-:Y:S02]  /*07e0*/  IMAD.MOV.U32 R14, RZ, RZ, 0x65 ;  /* 0x00000065ff0e7424 */ /* 0x000fe400078e00ff */
[----:B------:R-:W-:-:S03]  /*07f0*/  IMAD.MOV.U32 R30, RZ, RZ, RZ ;  /* 0x000000ffff1e7224 */ /* 0x000fc600078e00ff */
[----:B0-----:R0:W-:Y:S01]  /*0800*/  ST.E.64.STRONG.GPU desc[UR8][R12.64+0x100], R14 ;  /* 0x0001000e0c007985 */ /* 0x0011e2000c10fb08 */
[----:B------:R-:W-:Y:S05]  /*0810*/  BRA `(.L_x_3) ;  /* 0x0000000c00187947 */ /* 0x000fea0003800000 */
.L_x_2:
[----:B0-----:R-:W-:Y:S02]  /*0820*/  IADD3 R12, PT, PT, R7, R6, R5 ;  /* 0x00000006070c7210 */ /* 0x001fe40007ffe005 */
[C---:B------:R-:W-:Y:S02]  /*0830*/  ISETP.GT.AND P0, PT, R4.reuse, RZ, PT ;  /* 0x000000ff0400720c */ /* 0x040fe40003f04270 */
[----:B------:R-:W-:Y:S02]  /*0840*/  IADD3 R12, PT, PT, R9, R8, R12 ;  /* 0x00000008090c7210 */ /* 0x000fe40007ffe00c */
[C---:B------:R-:W-:Y:S02]  /*0850*/  ISETP.NE.AND P1, PT, R4.reuse, 0x1f, PT ;  /* 0x0000001f0400780c */ /* 0x040fe40003f25270 */
[----:B------:R-:W-:Y:S02]  /*0860*/  IADD3 R12, PT, PT, R11, R10, R12 ;  /* 0x0000000a0b0c7210 */ /* 0x000fe40007ffe00c */
[----:B------:R-:W-:-:S02]  /*0870*/  ISETP.NE.AND P2, PT, R4, RZ, PT ;  /* 0x000000ff0400720c */ /* 0x000fc40003f45270 */
[----:B------:R-:W-:-:S04]  /*0880*/  IADD3 R12, PT, PT, R17, R16, R12 ;  /* 0x00000010110c7210 */ /* 0x000fc80007ffe00c */
        /* <DEDUP_REMOVED lines=32> */
[----:B------:R-:W-:Y:S01]  /*0a90*/  ISETP.GT.U32.AND P0, PT, R0, 0x1f, PT ;  /* 0x0000001f0000780c */ /* 0x000fe20003f04070 */
[----:B------:R-:W-:Y:S01]  /*0aa0*/  IMAD.IADD R15, R15, 0x1, R14 ;  /* 0x000000010f0f7824 */ /* 0x000fe200078e020e */
[----:B------:R-:W-:Y:S02]  /*0ab0*/  SEL R13, R31, RZ, P2 ;  /* 0x000000ff1f0d7207 */ /* 0x000fe40001000000 */
[----:B------:R-:W-:Y:S02]  /*0ac0*/  SEL R12, R14, R12, !P1 ;  /* 0x0000000c0e0c7207 */ /* 0x000fe40004800000 */
[----:B------:R-:W-:-:S03]  /*0ad0*/  ISETP.GE.U32.AND P1, PT, R0, 0x20, PT ;  /* 0x000000200000780c */ /* 0x000fc60003f26070 */
[----:B------:R-:W-:-:S05]  /*0ae0*/  IMAD.IADD R12, R12, 0x1, R13 ;  /* 0x000000010c0c7824 */ /* 0x000fca00078e020d */
[----:B------:R-:W-:Y:S01]  /*0af0*/  SEL R31, R31, R12, !P1 ;  /* 0x0000000c1f1f7207 */ /* 0x000fe20004800000 */
[----:B------:R-:W-:Y:S06]  /*0b00*/  @P0 BRA `(.L_x_4) ;  /* 0x0000000800380947 */ /* 0x000fec0003800000 */
[----:B------:R-:W0:Y:S01]  /*0b10*/  LDC.64 R12, c[0x0][0x390] ;  /* 0x0000e400ff0c7b82 */ /* 0x000e220000000a00 */
[----:B------:R-:W-:Y:S02]  /*0b20*/  ISETP.NE.AND P0, PT, R0, RZ, PT ;  /* 0x000000ff0000720c */ /* 0x000fe40003f05270 */
[----:B------:R-:W-:-:S05]  /*0b30*/  LOP3.LUT R25, RZ, R0, RZ, 0x33, !PT ;  /* 0x00000000ff197212 */ /* 0x000fca00078e33ff */
[----:B------:R-:W1:Y:S01]  /*0b40*/  LDC R30, c[0x0][0x370] ;  /* 0x0000dc00ff1e7b82 */ /* 0x000e620000000800 */
[----:B------:R-:W-:-:S05]  /*0b50*/  IMAD.IADD R32, R24, 0x1, R25 ;  /* 0x0000000118207824 */ /* 0x000fca00078e0219 */
[----:B------:R-:W-:Y:S01]  /*0b60*/  @!P0 IMAD.MOV.U32 R14, RZ, RZ, 0x64 ;  /* 0x00000064ff0e8424 */ /* 0x000fe200078e00ff */
[----:B------:R2:W-:Y:S01]  /*0b70*/  @!P0 STS [UR4+0xc], R15 ;  /* 0x00000c0fff008988 */ /* 0x0005e20008000804 */
[----:B0-----:R-:W-:-:S05]  /*0b80*/  IMAD.WIDE R42, R24, 0x8, R12 ;  /* 0x00000008182a7825 */ /* 0x001fca00078e020c */
[----:B------:R2:W-:Y:S01]  /*0b90*/  @!P0 ST.E.64.STRONG.GPU desc[UR8][R42.64+0x100], R14 ;  /* 0x0001000e2a008985 */ /* 0x0005e2000c10fb08 */
[----:B-1----:R-:W-:-:S13]  /*0ba0*/  ISETP.GT.U32.AND P1, PT, R30, 0x1f3, PT ;  /* 0x000001f31e00780c */ /* 0x002fda0003f24070 */
[----:B--2---:R-:W-:Y:S05]  /*0bb0*/  @P1 BRA `(.L_x_5) ;  /* 0x0000000000081947 */ /* 0x004fea0003800000 */
[----:B------:R0:W-:Y:S06]  /*0bc0*/  MEMBAR.SC.CTA ;  /* 0x0000000000007992 */ /* 0x0001ec0000000000 */
[----:B0-----:R-:W-:Y:S05]  /*0bd0*/  BRA `(.L_x_6) ;  /* 0x0000000000087947 */ /* 0x001fea0003800000 */
.L_x_5:
[----:B------:R-:W-:Y:S05]  /*0be0*/  NANOSLEEP 0x1c2 ;  /* 0x000001c20000795d */ /* 0x000fea0003800000 */
[----:B------:R-:W-:Y:S01]  /*0bf0*/  NOP ;  /* 0x0000000000007918 */ /* 0x000fe20000000000 */
.L_x_6:
[----:B------:R-:W-:-:S05]  /*0c00*/  IMAD.WIDE R24, R32, 0x8, R12 ;  /* 0x0000000820187825 */ /* 0x000fca00078e020c */
[----:B------:R-:W2:Y:S01]  /*0c10*/  LD.E.64.STRONG.GPU R12, desc[UR8][R24.64+0x100] ;  /* 0x00010008180c7980 */ /* 0x000ea2000c10fb00 */
[----:B------:R-:W-:Y:S01]  /*0c20*/  UMOV UR5, 0xffffffff ;  /* 0xffffffff00057882 */ /* 0x000fe20000000000 */
[----:B--2---:R-:W-:Y:S02]  /*0c30*/  ISETP.NE.AND P0, PT, R12, 0x63, PT ;  /* 0x000000630c00780c */ /* 0x004fe40003f05270 */
[----:B------:R-:W-:Y:S11]  /*0c40*/  BRA.DIV UR5, `(.L_x_7) ;  /* 0x0000002a05347947 */ /* 0x000ff6000b800000 */
[----:B------:R-:W-:-:S13]  /*0c50*/  VOTE.ANY P0, !P0 ;  /* 0x0000000000ff7806 */ /* 0x000fda0004000100 */
.L_x_46:
[----:B------:R-:W-:Y:S05]  /*0c60*/  @!P0 BRA `(.L_x_8) ;  /* 0x0000000000308947 */ /* 0x000fea0003800000 */
.L_x_12:
[----:B------:R-:W-:Y:S05]  /*0c70*/  YIELD ;  /* 0x0000000000007946 */ /* 0x000fea0003800000 */
[----:B------:R-:W-:Y:S05]  /*0c80*/  @P1 BRA `(.L_x_9) ;  /* 0x0000000000081947 */ /* 0x000fea0003800000 */
[----:B------:R0:W-:Y:S06]  /*0c90*/  MEMBAR.SC.CTA ;  /* 0x0000000000007992 */ /* 0x0001ec0000000000 */
[----:B0-----:R-:W-:Y:S05]  /*0ca0*/  BRA `(.L_x_10) ;  /* 0x0000000000087947 */ /* 0x001fea0003800000 */
.L_x_9:
[----:B------:R-:W-:Y:S05]  /*0cb0*/  NANOSLEEP 0x15e ;  /* 0x0000015e0000795d */ /* 0x000fea0003800000 */
[----:B------:R-:W-:Y:S01]  /*0cc0*/  NOP ;  /* 0x0000000000007918 */ /* 0x000fe20000000000 */
.L_x_10:
[----:B------:R-:W2:Y:S01]  /*0cd0*/  LD.E.64.STRONG.GPU R12, desc[UR8][R24.64+0x100] ;  /* 0x00010008180c7980 */ /* 0x000ea2000c10fb00 */
[----:B------:R-:W-:Y:S01]  /*0ce0*/  UMOV UR5, 0xffffffff ;  /* 0xffffffff00057882 */ /* 0x000fe20000000000 */
[----:B--2---:R-:W-:Y:S02]  /*0cf0*/  ISETP.NE.AND P0, PT, R12, 0x63, PT ;  /* 0x000000630c00780c */ /* 0x004fe40003f05270 */
[----:B------:R-:W-:Y:S11]  /*0d00*/  BRA.DIV UR5, `(.L_x_11) ;  /* 0x0000002a05247947 */ /* 0x000ff6000b800000 */
[----:B------:R-:W-:-:S13]  /*0d10*/  VOTE.ANY P0, !P0 ;  /* 0x0000000000ff7806 */ /* 0x000fda0004000100 */
.L_x_49:
[----:B------:R-:W-:Y:S05]  /*0d20*/  @P0 BRA `(.L_x_12) ;  /* 0xfffffffc00d00947 */ /* 0x000fea000383ffff */
.L_x_8:
[----:B------:R-:W-:Y:S01]  /*0d30*/  UMOV UR5, 0xffffffff ;  /* 0xffffffff00057882 */ /* 0x000fe20000000000 */
[----:B------:R-:W-:Y:S02]  /*0d40*/  ISETP.NE.AND P0, PT, R12, 0x65, PT ;  /* 0x000000650c00780c */ /* 0x000fe40003f05270 */
[----:B------:R-:W-:Y:S11]  /*0d50*/  BRA.DIV UR5, `(.L_x_13) ;  /* 0x0000002a05307947 */ /* 0x000ff6000b800000 */
[----:B------:R-:W0:Y:S01]  /*0d60*/  S2R R33, SR_GEMASK ;  /* 0x0000000000217919 */ /* 0x000e220000003c00 */
[----:B------:R-:W-:Y:S01]  /*0d70*/  VOTE.ANY R14, PT, !P0 ;  /* 0x00000000000e7806 */ /* 0x000fe200040e0100 */
[C---:B------:R-:W-:Y:S02]  /*0d80*/  VIADD R37, R4.reuse, 0x2 ;  /* 0x0000000204257836 */ /* 0x040fe40000000000 */
[C---:B------:R-:W-:Y:S02]  /*0d90*/  VIADD R36, R4.reuse, 0x4 ;  /* 0x0000000404247836 */ /* 0x040fe40000000000 */
[----:B------:R-:W-:Y:S01]  /*0da0*/  VIADD R35, R4, 0x8 ;  /* 0x0000000804237836 */ /* 0x000fe20000000000 */
[----:B0-----:R-:W-:-:S05]  /*0db0*/  LOP3.LUT R14, R14, 0x80000000, R33, 0xec, !PT ;  /* 0x800000000e0e7812 */ /* 0x001fca00078eec21 */
[----:B------:R-:W-:-:S05]  /*0dc0*/  VIADD R25, R14, 0xffffffff ;  /* 0xffffffff0e197836 */ /* 0x000fca0000000000 */
[----:B------:R-:W-:-:S04]  /*0dd0*/  LOP3.LUT R25, R14, R25, RZ, 0xc, !PT ;  /* 0x000000190e197212 */ /* 0x000fc800078e0cff */
[----:B------:R0:W1:Y:S02]  /*0de0*/  POPC R39, R25 ;  /* 0x0000001900277309 */ /* 0x0000640000000000 */
[----:B0-----:R-:W0:Y:S01]  /*0df0*/  LDC.64 R24, c[0x0][0x390] ;  /* 0x0000e400ff187b82 */ /* 0x001e220000000a00 */
[----:B-1----:R-:W1:Y:S01]  /*0e00*/  SHFL.DOWN PT, R34, R13, 0x1, R39 ;  /* 0x082000000d227989 */ /* 0x002e6200000e0027 */
[----:B------:R-:W-:-:S04]  /*0e10*/  ISETP.GE.AND P0, PT, R4, R39, PT ;  /* 0x000000270400720c */ /* 0x000fc80003f06270 */
[----:B-1----:R-:W-:Y:S02]  /*0e20*/  SEL R34, R34, RZ, !P0 ;  /* 0x000000ff22227207 */ /* 0x002fe40004000000 */
[----:B------:R-:W-:-:S03]  /*0e30*/  ISETP.GT.AND P0, PT, R37, R39, PT ;  /* 0x000000272500720c */ /* 0x000fc60003f04270 */
[----:B------:R-:W-:-:S05]  /*0e40*/  IMAD.IADD R26, R34, 0x1, R13 ;  /* 0x00000001221a7824 */ /* 0x000fca00078e020d */
[----:B------:R-:W1:Y:S02]  /*0e50*/  SHFL.DOWN PT, R34, R26, 0x2, R39 ;  /* 0x084000001a227989 */ /* 0x000e6400000e0027 */
[----:B-1----:R-:W-:Y:S02]  /*0e60*/  SEL R27, R34, RZ, !P0 ;  /* 0x000000ff221b7207 */ /* 0x002fe40004000000 */
[----:B------:R-:W-:-:S03]  /*0e70*/  ISETP.GT.AND P0, PT, R36, R39, PT ;  /* 0x000000272400720c */ /* 0x000fc60003f04270 */
[----:B------:R-:W-:Y:S01]  /*0e80*/  IMAD.IADD R38, R26, 0x1, R27 ;  /* 0x000000011a267824 */ /* 0x000fe200078e021b */
[----:B0-----:R-:W-:-:S04]  /*0e90*/  IADD3 R26, P2, PT, R24, 0x100, RZ ;  /* 0x00000100181a7810 */ /* 0x001fc80007f5e0ff */
[----:B------:R-:W0:Y:S01]  /*0ea0*/  SHFL.DOWN PT, R34, R38, 0x4, R39 ;  /* 0x0880000026227989 */ /* 0x000e2200000e0027 */
[----:B------:R-:W-:Y:S01]  /*0eb0*/  IMAD.X R27, RZ, RZ, R25, P2 ;  /* 0x000000ffff1b7224 */ /* 0x000fe200010e0619 */
[----:B0-----:R-:W-:Y:S02]  /*0ec0*/  SEL R13, R34, RZ, !P0 ;  /* 0x000000ff220d7207 */ /* 0x001fe40004000000 */
[----:B------:R-:W-:-:S03]  /*0ed0*/  ISETP.GT.AND P0, PT, R35, R39, PT ;  /* 0x000000272300720c */ /* 0x000fc60003f04270 */
[----:B------:R-:W-:Y:S02]  /*0ee0*/  IMAD.IADD R40, R38, 0x1, R13 ;  /* 0x0000000126287824 */ /* 0x000fe400078e020d */
[----:B------:R-:W-:-:S03]  /*0ef0*/  VIADD R38, R4, 0x10 ;  /* 0x0000001004267836 */ /* 0x000fc60000000000 */
[----:B------:R-:W0:Y:S02]  /*0f00*/  SHFL.DOWN PT, R34, R40, 0x8, R39 ;  /* 0x0900000028227989 */ /* 0x000e2400000e0027 */
[----:B------:R-:W-:Y:S02]  /*0f10*/  ISETP.GT.AND P1, PT, R38, R39, PT ;  /* 0x000000272600720c */ /* 0x000fe40003f24270 */
[----:B0-----:R-:W-:Y:S02]  /*0f20*/  SEL R13, R34, RZ, !P0 ;  /* 0x000000ff220d7207 */ /* 0x001fe40004000000 */
[----:B------:R-:W-:-:S03]  /*0f30*/  ISETP.NE.AND P0, PT, R12, 0x65, PT ;  /* 0x000000650c00780c */ /* 0x000fc60003f05270 */
[----:B------:R-:W-:-:S05]  /*0f40*/  IMAD.IADD R44, R40, 0x1, R13 ;  /* 0x00000001282c7824 */ /* 0x000fca00078e020d */
[----:B------:R-:W0:Y:S05]  /*0f50*/  SHFL.DOWN PT, R34, R44, 0x10, R39 ;  /* 0x0a0000002c227989 */ /* 0x000e2a00000e0027 */
[----:B------:R-:W-:Y:S02]  /*0f60*/  VOTE.ALL P0, P0 ;  /* 0x0000000000ff7806 */ /* 0x000fe40000000000 */
[----:B0-----:R-:W-:-:S05]  /*0f70*/  SEL R13, R34, RZ, !P1 ;  /* 0x000000ff220d7207 */ /* 0x001fca0004800000 */
[----:B------:R-:W-:-:S07]  /*0f80*/  IMAD.IADD R40, R44, 0x1, R13 ;  /* 0x000000012c287824 */ /* 0x000fce00078e020d */
.L_x_58:
[----:B------:R-:W-:Y:S05]  /*0f90*/  @!P0 BRA `(.L_x_14) ;  /* 0x0000000000d48947 */ /* 0x000fea0003800000 */
.L_x_22:
[----:B------:R-:W-:-:S05]  /*0fa0*/  IMAD.WIDE R24, R32, 0x8, R26 ;  /* 0x0000000820187825 */ /* 0x000fca00078e021a */
[----:B------:R-:W2:Y:S01]  /*0fb0*/  LD.E.64.STRONG.GPU R12, desc[UR8][R24.64+-0x100] ;  /* 0xffff0008180c7980 */ /* 0x000ea2000c10fb00 */
[----:B------:R-:W-:Y:S05]  /*0fc0*/  YIELD ;  /* 0x0000000000007946 */ /* 0x000fea0003800000 */
[----:B------:R-:W-:Y:S01]  /*0fd0*/  UMOV UR5, 0xffffffff ;  /* 0xffffffff00057882 */ /* 0x000fe20000000000 */
[----:B--2---:R-:W-:Y:S02]  /*0fe0*/  ISETP.NE.AND P0, PT, R12, 0x63, PT ;  /* 0x000000630c00780c */ /* 0x004fe40003f05270 */
[----:B------:R-:W-:Y:S11]  /*0ff0*/  BRA.DIV UR5, `(.L_x_15) ;  /* 0x0000002a058c7947 */ /* 0x000ff6000b800000 */
[----:B------:R-:W-:-:S13]  /*1000*/  VOTE.ANY P0, !P0 ;  /* 0x0000000000ff7806 */ /* 0x000fda0004000100 */
.L_x_61:
[----:B------:R-:W-:Y:S05]  /*1010*/  @!P0 BRA `(.L_x_16) ;  /* 0x0000000000348947 */ /* 0x000fea0003800000 */
[----:B------:R-:W-:-:S13]  /*1020*/  ISETP.GT.U32.AND P1, PT, R30, 0x1f3, PT ;  /* 0x000001f31e00780c */ /* 0x000fda0003f24070 */
.L_x_20:
[----:B------:R-:W-:Y:S05]  /*1030*/  YIELD ;  /* 0x0000000000007946 */ /* 0x000fea0003800000 */
[----:B------:R-:W-:Y:S05]  /*1040*/  @P1 BRA `(.L_x_17) ;  /* 0x0000000000081947 */ /* 0x000fea0003800000 */
[----:B------:R0:W-:Y:S06]  /*1050*/  MEMBAR.SC.CTA ;  /* 0x0000000000007992 */ /* 0x0001ec0000000000 */
[----:B0-----:R-:W-:Y:S05]  /*1060*/  BRA `(.L_x_18) ;  /* 0x0000000000087947 */ /* 0x001fea0003800000 */
.L_x_17:
[----:B------:R-:W-:Y:S05]  /*1070*/  NANOSLEEP 0x15e ;  /* 0x0000015e0000795d */ /* 0x000fea0003800000 */
[----:B------:R-:W-:Y:S01]  /*1080*/  NOP ;  /* 0x0000000000007918 */ /* 0x000fe20000000000 */
.L_x_18:
[----:B------:R-:W2:Y:S01]  /*1090*/  LD.E.64.STRONG.GPU R12, desc[UR8][R24.64+-0x100] ;  /* 0xffff0008180c7980 */ /* 0x000ea2000c10fb00 */
[----:B------:R-:W-:Y:S01]  /*10a0*/  UMOV UR5, 0xffffffff ;  /* 0xffffffff00057882 */ /* 0x000fe20000000000 */
[----:B--2---:R-:W-:Y:S02]  /*10b0*/  ISETP.NE.AND P0, PT, R12, 0x63, PT ;  /* 0x000000630c00780c */ /* 0x004fe40003f05270 */
[----:B------:R-:W-:Y:S11]  /*10c0*/  BRA.DIV UR5, `(.L_x_19) ;  /* 0x0000002a05787947 */ /* 0x000ff6000b800000 */
[----:B------:R-:W-:-:S13]  /*10d0*/  VOTE.ANY P0, !P0 ;  /* 0x0000000000ff7806 */ /* 0x000fda0004000100 */
.L_x_64:
[----:B------:R-:W-:Y:S05]  /*10e0*/  @P0 BRA `(.L_x_20) ;  /* 0xfffffffc00d00947 */ /* 0x000fea000383ffff */
.L_x_16:
[----:B------:R-:W-:Y:S01]  /*10f0*/  UMOV UR5, 0xffffffff ;  /* 0xffffffff00057882 */ /* 0x000fe20000000000 */
[----:B------:R-:W-:Y:S02]  /*1100*/  ISETP.NE.AND P0, PT, R12, 0x65, PT ;  /* 0x000000650c00780c */ /* 0x000fe40003f05270 */
[----:B------:R-:W-:Y:S11]  /*1110*/  BRA.DIV UR5, `(.L_x_21) ;  /* 0x0000002a05847947 */ /* 0x000ff6000b800000 */
[----:B------:R-:W-:Y:S01]  /*1120*/  VOTE.ANY R14, PT, !P0 ;  /* 0x00000000000e7806 */ /* 0x000fe200040e0100 */
[----:B------:R-:W-:-:S03]  /*1130*/  VIADD R32, R32, 0xffffffe0 ;  /* 0xffffffe020207836 */ /* 0x000fc60000000000 */
[----:B------:R-:W-:-:S05]  /*1140*/  LOP3.LUT R14, R14, 0x80000000, R33, 0xec, !PT ;  /* 0x800000000e0e7812 */ /* 0x000fca00078eec21 */
[----:B------:R-:W-:-:S05]  /*1150*/  VIADD R25, R14, 0xffffffff ;  /* 0xffffffff0e197836 */ /* 0x000fca0000000000 */
[----:B------:R-:W-:-:S04]  /*1160*/  LOP3.LUT R25, R14, R25, RZ, 0xc, !PT ;  /* 0x000000190e197212 */ /* 0x000fc800078e0cff */
[----:B------:R-:W0:Y:S02]  /*1170*/  POPC R24, R25 ;  /* 0x0000001900187309 */ /* 0x000e240000000000 */
[----:B0-----:R-:W0:Y:S01]  /*1180*/  SHFL.DOWN PT, R34, R13, 0x1, R24 ;  /* 0x082000000d227989 */ /* 0x001e2200000e0018 */
[-C--:B------:R-:W-:Y:S02]  /*1190*/  ISETP.GE.AND P0, PT, R4, R24.reuse, PT ;  /* 0x000000180400720c */ /* 0x080fe40003f06270 */
[-C--:B------:R-:W-:Y:S02]  /*11a0*/  ISETP.GT.AND P1, PT, R38, R24.reuse, PT ;  /* 0x000000182600720c */ /* 0x080fe40003f24270 */
[----:B0-----:R-:W-:Y:S02]  /*11b0*/  SEL R34, R34, RZ, !P0 ;  /* 0x000000ff22227207 */ /* 0x001fe40004000000 */
[----:B------:R-:W-:-:S03]  /*11c0*/  ISETP.GT.AND P0, PT, R37, R24, PT ;  /* 0x000000182500720c */ /* 0x000fc60003f04270 */
[----:B------:R-:W-:-:S05]  /*11d0*/  IMAD.IADD R39, R34, 0x1, R13 ;  /* 0x0000000122277824 */ /* 0x000fca00078e020d */
[----:B------:R-:W0:Y:S02]  /*11e0*/  SHFL.DOWN PT, R34, R39, 0x2, R24 ;  /* 0x0840000027227989 */ /* 0x000e2400000e0018 */
        /* <DEDUP_REMOVED lines=9> */
[----:B------:R-:W-:-:S03]  /*1280*/  ISETP.NE.AND P0, PT, R12, 0x65, PT ;  /* 0x000000650c00780c */ /* 0x000fc60003f05270 */
[----:B------:R-:W-:-:S05]  /*1290*/  IMAD.IADD R39, R45, 0x1, R34 ;  /* 0x000000012d277824 */ /* 0x000fca00078e0222 */
[----:B------:R-:W0:Y:S05]  /*12a0*/  SHFL.DOWN PT, R34, R39, 0x10, R24 ;  /* 0x0a00000027227989 */ /* 0x000e2a00000e0018 */
[----:B------:R-:W-:Y:S02]  /*12b0*/  VOTE.ALL P0, P0 ;  /* 0x0000000000ff7806 */ /* 0x000fe40000000000 */
[----:B0-----:R-:W-:-:S04]  /*12c0*/  SEL R34, R34, RZ, !P1 ;  /* 0x000000ff22227207 */ /* 0x001fc80004800000 */
[----:B------:R-:W-:-:S07]  /*12d0*/  IADD3 R40, PT, PT, R39, R34, R40 ;  /* 0x0000002227287210 */ /* 0x000fce0007ffe028 */
.L_x_73:
[----:B------:R-:W-:Y:S05]  /*12e0*/  @P0 BRA `(.L_x_22) ;  /* 0xfffffffc002c0947 */ /* 0x000fea000383ffff */
.L_x_14:
[----:B------:R-:W-:Y:S02]  /*12f0*/  ISETP.NE.AND P1, PT, R0, RZ, PT ;  /* 0x000000ff0000720c */ /* 0x000fe40003f25270 */
[----:B------:R-:W-:-:S11]  /*1300*/  ISETP.NE.AND P0, PT, R4, RZ, PT ;  /* 0x000000ff0400720c */ /* 0x000fd60003f05270 */
[----:B------:R-:W0:Y:S01]  /*1310*/  @!P1 S2R R13, SR_CgaCtaId ;  /* 0x00000000000d9919 */ /* 0x000e220000008800 */
[----:B------:R-:W-:Y:S01]  /*1320*/  @!P1 MOV R4, 0x400 ;  /* 0x0000040000049802 */ /* 0x000fe20000000f00 */
[----:B------:R-:W-:Y:S01]  /*1330*/  @!P1 IMAD.IADD R15, R15, 0x1, R40 ;  /* 0x000000010f0f9824 */ /* 0x000fe200078e0228 */
[----:B------:R-:W-:Y:S01]  /*1340*/  @!P0 MOV R12, 0x400 ;  /* 0x00000400000c8802 */ /* 0x000fe20000000f00 */
[----:B------:R-:W1:Y:S01]  /*1350*/  @!P0 S2R R25, SR_CgaCtaId ;  /* 0x0000000000198919 */ /* 0x000e620000008800 */
[----:B------:R-:W-:-:S05]  /*1360*/  @!P1 IMAD.MOV.U32 R14, RZ, RZ, 0x65 ;  /* 0x00000065ff0e9424 */ /* 0x000fca00078e00ff */
[----:B------:R2:W-:Y:S01]  /*1370*/  @!P1 ST.E.64.STRONG.GPU desc[UR8][R42.64+0x100], R14 ;  /* 0x0001000e2a009985 */ /* 0x0005e2000c10fb08 */
[----:B0-----:R-:W-:Y:S02]  /*1380*/  @!P1 LEA R4, R13, R4, 0x18 ;  /* 0x000000040d049211 */ /* 0x001fe400078ec0ff */
[----:B-1----:R-:W-:-:S03]  /*1390*/  @!P0 LEA R25, R25, R12, 0x18 ;  /* 0x0000000c19198211 */ /* 0x002fc600078ec0ff */
[----:B------:R2:W-:Y:S01]  /*13a0*/  @!P1 STS [R4+0x8], R15 ;  /* 0x0000080f04009388 */ /* 0x0005e20000000800 */
[----:B------:R-:W-:Y:S02]  /*13b0*/  IMAD.MOV.U32 R12, RZ, RZ, R31 ;  /* 0x000000ffff0c7224 */ /* 0x000fe400078e001f */
[----:B------:R-:W-:Y:S01]  /*13c0*/  @!P0 IMAD.MOV.U32 R12, RZ, RZ, R40 ;  /* 0x000000ffff0c8224 */ /* 0x000fe200078e0028 */
[----:B------:R2:W-:Y:S04]  /*13d0*/  @!P1 STS [R4+0x4], R40 ;  /* 0x0000042804009388 */ /* 0x0005e80000000800 */
[----:B------:R2:W-:Y:S02]  /*13e0*/  @!P0 STS [R25+0x24], R40 ;  /* 0x0000242819008388 */ /* 0x0005e40000000800 */
.L_x_4:
[----:B------:R-:W-:Y:S05]  /*13f0*/  WARPSYNC.ALL ;  /* 0x0000000000007948 */ /* 0x000fea0003800000 */
[----:B------:R-:W0:Y:S08]  /*1400*/  S2UR UR6, SR_CgaCtaId ;  /* 0x00000000000679c3 */ /* 0x000e300000008800 */
[----:B------:R-:W-:Y:S01]  /*1410*/  BAR.SYNC.DEFER_BLOCKING 0x0 ;  /* 0x0000000000007b1d */ /* 0x000fe20000010000 */
[----:B------:R-:W-:-:S05]  /*1420*/  ISETP.NE.AND P0, PT, R0, RZ, PT ;  /* 0x000000ff0000720c */ /* 0x000fca0003f05270 */
[----:B------:R-:W-:Y:S02]  /*1430*/  UMOV UR5, 0x400 ;  /* 0x0000040000057882 */ /* 0x000fe40000000000 */
[----:B0-----:R-:W-:-:S09]  /*1440*/  ULEA UR5, UR6, UR5, 0x18 ;  /* 0x0000000506057291 */ /* 0x001fd2000f8ec0ff */
[----:B--2---:R-:W0:Y:S02]  /*1450*/  LDS R4, [UR5+0x24] ;  /* 0x00002405ff047984 */ /* 0x004e240008000800 */
[----:B0-----:R-:W-:-:S05]  /*1460*/  SEL R13, R4, RZ, P0 ;  /* 0x000000ff040d7207 */ /* 0x001fca0000000000 */
[----:B------:R-:W-:-:S07]  /*1470*/  IMAD.IADD R30, R13, 0x1, R12 ;  /* 0x000000010d1e7824 */ /* 0x000fce00078e020c */
.L_x_3:
[----:B------:R-:W-:Y:S05]  /*1480*/  BSYNC.RECONVERGENT B0 ;  /* 0x0000000000007941 */ /* 0x000fea0003800200 */
.L_x_1:
[----:B------:R-:W-:Y:S01]  /*1490*/  IMAD.IADD R5, R5, 0x1, R30 ;  /* 0x0000000105057824 */ /* 0x000fe200078e021e */
[----:B------:R-:W-:Y:S03]  /*14a0*/  BAR.SYNC.DEFER_BLOCKING 0x0 ;  /* 0x0000000000007b1d */ /* 0x000fe60000010000 */
[----:B------:R-:W-:-:S03]  /*14b0*/  IMAD.IADD R6, R6, 0x1, R5 ;  /* 0x0000000106067824 */ /* 0x000fc600078e0205 */
[----:B------:R-:W1:Y:S01]  /*14c0*/  LDCU.64 UR6, c[0x0][0x388] ;  /* 0x00007100ff0677ac */ /* 0x000e620008000a00 */
[----:B------:R-:W-:-:S04]  /*14d0*/  IMAD.IADD R7, R7, 0x1, R6 ;  /* 0x0000000107077824 */ /* 0x000fc800078e0206 */
[----:B------:R-:W-:-:S04]  /*14e0*/  IMAD.IADD R8, R8, 0x1, R7 ;  /* 0x0000000108087824 */ /* 0x000fc800078e0207 */
[----:B------:R-:W-:-:S04]  /*14f0*/  IMAD.IADD R9, R9, 0x1, R8 ;  /* 0x0000000109097824 */ /* 0x000fc800078e0208 */
[----:B------:R-:W-:-:S04]  /*1500*/  IMAD.IADD R10, R10, 0x1, R9 ;  /* 0x000000010a0a7824 */ /* 0x000fc800078e0209 */
[----:B------:R-:W-:Y:S01]  /*1510*/  IMAD.IADD R11, R11, 0x1, R10 ;  /* 0x000000010b0b7824 */ /* 0x000fe200078e020a */
[----:B------:R-:W-:Y:S01]  /*1520*/  STS [R28], R5 ;  /* 0x000000051c007388 */ /* 0x000fe20000000800 */
[----:B-1----:R-:W-:Y:S02]  /*1530*/  IADD3 R2, P0, PT, R2, UR6, RZ ;  /* 0x0000000602027c10 */ /* 0x002fe4000ff1e0ff */
[----:B------:R-:W-:Y:S01]  /*1540*/  IMAD.IADD R16, R16, 0x1, R11 ;  /* 0x0000000110107824 */ /* 0x000fe200078e020b */
[----:B------:R-:W-:Y:S01]  /*1550*/  STS [R28+0x4], R6 ;  /* 0x000004061c007388 */ /* 0x000fe20000000800 */
[----:B------:R-:W-:Y:S02]  /*1560*/  IADD3.X R3, PT, PT, R3, UR7, RZ, P0, !PT ;  /* 0x0000000703037c10 */ /* 0x000fe400087fe4ff */
[----:B------:R-:W-:Y:S01]  /*1570*/  IMAD.IADD R17, R17, 0x1, R16 ;  /* 0x0000000111117824 */ /* 0x000fe200078e0210 */
[----:B------:R-:W-:Y:S03]  /*1580*/  STS [R28+0x8], R7 ;  /* 0x000008071c007388 */ /* 0x000fe60000000800 */
        /* <DEDUP_REMOVED lines=11> */
[----:B------:R-:W-:Y:S04]  /*1640*/  STS [R28+0x20], R17 ;  /* 0x000020111c007388 */ /* 0x000fe80000000800 */
[----:B------:R-:W-:Y:S04]  /*1650*/  STS [R28+0x24], R18 ;  /* 0x000024121c007388 */ /* 0x000fe80000000800 */
[----:B------:R-:W-:Y:S04]  /*1660*/  STS [R28+0x28], R19 ;  /* 0x000028131c007388 */ /* 0x000fe80000000800 */
[----:B------:R-:W-:Y:S04]  /*1670*/  STS [R28+0x2c], R20 ;  /* 0x00002c141c007388 */ /* 0x000fe80000000800 */
[----:B------:R-:W-:Y:S04]  /*1680*/  STS [R28+0x30], R21 ;  /* 0x000030151c007388 */ /* 0x000fe80000000800 */
[----:B------:R-:W-:Y:S04]  /*1690*/  STS [R28+0x34], R22 ;  /* 0x000034161c007388 */ /* 0x000fe80000000800 */
[----:B------:R-:W-:Y:S01]  /*16a0*/  STS [R28+0x38], R23 ;  /* 0x000038171c007388 */ /* 0x000fe20000000800 */
[----:B------:R-:W-:-:S03]  /*16b0*/  NOP ;  /* 0x0000000000007918 */ /* 0x000fc60000000000 */
[----:B------:R-:W1:Y:S04]  /*16c0*/  LDS R5, [R29] ;  /* 0x000000001d057984 */ /* 0x000e680000000800 */
[----:B------:R-:W2:Y:S04]  /*16d0*/  LDS R7, [R29+0x80] ;  /* 0x000080001d077984 */ /* 0x000ea80000000800 */
[----:B------:R-:W3:Y:S04]  /*16e0*/  LDS R9, [R29+0x100] ;  /* 0x000100001d097984 */ /* 0x000ee80000000800 */
[----:B------:R-:W4:Y:S04]  /*16f0*/  LDS R11, [R29+0x180] ;  /* 0x000180001d0b7984 */ /* 0x000f280000000800 */
[----:B0-----:R-:W0:Y:S04]  /*1700*/  LDS R13, [R29+0x200] ;  /* 0x000200001d0d7984 */ /* 0x001e280000000800 */
[----:B------:R-:W5:Y:S04]  /*1710*/  LDS R15, [R29+0x280] ;  /* 0x000280001d0f7984 */ /* 0x000f680000000800 */
        /* <DEDUP_REMOVED lines=9> */
[----:B-1----:R-:W-:Y:S04]  /*17b0*/  STG.E desc[UR8][R2.64], R5 ;  /* 0x0000000502007986 */ /* 0x002fe8000c101908 */
[----:B--2---:R-:W-:Y:S04]  /*17c0*/  STG.E desc[UR8][R2.64+0x80], R7 ;  /* 0x0000800702007986 */ /* 0x004fe8000c101908 */
[----:B---3--:R-:W-:Y:S04]  /*17d0*/  STG.E desc[UR8][R2.64+0x100], R9 ;  /* 0x0001000902007986 */ /* 0x008fe8000c101908 */
[----:B----4-:R-:W-:Y:S04]  /*17e0*/  STG.E desc[UR8][R2.64+0x180], R11 ;  /* 0x0001800b02007986 */ /* 0x010fe8000c101908 */
[----:B0-----:R-:W-:Y:S04]  /*17f0*/  STG.E desc[UR8][R2.64+0x200], R13 ;  /* 0x0002000d02007986 */ /* 0x001fe8000c101908 */
[----:B-----5:R-:W-:Y:S04]  /*1800*/  STG.E desc[UR8][R2.64+0x280], R15 ;  /* 0x0002800f02007986 */ /* 0x020fe8000c101908 */
[----:B------:R-:W-:Y:S04]  /*1810*/  STG.E desc[UR8][R2.64+0x300], R17 ;  /* 0x0003001102007986 */ /* 0x000fe8000c101908 */
[----:B------:R-:W-:Y:S04]  /*1820*/  STG.E desc[UR8][R2.64+0x380], R19 ;  /* 0x0003801302007986 */ /* 0x000fe8000c101908 */
[----:B------:R-:W-:Y:S04]  /*1830*/  STG.E desc[UR8][R2.64+0x400], R21 ;  /* 0x0004001502007986 */ /* 0x000fe8000c101908 */
[----:B------:R-:W-:Y:S04]  /*1840*/  STG.E desc[UR8][R2.64+0x480], R23 ;  /* 0x0004801702007986 */ /* 0x000fe8000c101908 */
[----:B------:R-:W-:Y:S04]  /*1850*/  STG.E desc[UR8][R2.64+0x500], R25 ;  /* 0x0005001902007986 */ /* 0x000fe8000c101908 */
[----:B------:R-:W-:Y:S04]  /*1860*/  STG.E desc[UR8][R2.64+0x580], R27 ;  /* 0x0005801b02007986 */ /* 0x000fe8000c101908 */
[----:B------:R-:W-:Y:S04]  /*1870*/  STG.E desc[UR8][R2.64+0x600], R31 ;  /* 0x0006001f02007986 */ /* 0x000fe8000c101908 */
[----:B------:R-:W-:Y:S04]  /*1880*/  STG.E desc[UR8][R2.64+0x680], R33 ;  /* 0x0006802102007986 */ /* 0x000fe8000c101908 */
[----:B------:R-:W-:Y:S01]  /*1890*/  STG.E desc[UR8][R2.64+0x700], R35 ;  /* 0x0007002302007986 */ /* 0x000fe2000c101908 */
[----:B------:R-:W-:Y:S05]  /*18a0*/  EXIT ;  /* 0x000000000000794d */ /* 0x000fea0003800000 */
.L_x_0:
[----:B------:R-:W-:-:S13]  /*18b0*/  ISETP.NE.AND P0, PT, R30, RZ, PT ;  /* 0x000000ff1e00720c */ /* 0x000fda0003f05270 */
[----:B------:R-:W-:Y:S05]  /*18c0*/  @!P0 EXIT ;  /* 0x000000000000894d */ /* 0x000fea0003800000 */
[----:B------:R-:W0:Y:S02]  /*18d0*/  LDC.64 R2, c[0x0][0x380] ;  /* 0x0000e000ff027b82 */ /* 0x000e240000000a00 */
[----:B0-----:R-:W-:-:S05]  /*18e0*/  IMAD.WIDE.U32 R2, R31, 0x4, R2 ;  /* 0x000000041f027825 */ /* 0x001fca00078e0002 */
[----:B------:R0:W2:Y:S01]  /*18f0*/  LDG.E R7, desc[UR8][R2.64] ;  /* 0x0000000802077981 */ /* 0x0000a2000c1e1900 */
[----:B------:R-:W1:Y:S02]  /*1900*/  S2R R0, SR_TID.X ;  /* 0x0000000000007919 */ /* 0x000e640000002100 */
[C---:B-1----:R-:W-:Y:S02]  /*1910*/  LOP3.LUT R4, R0.reuse, 0x1f, RZ, 0xc0, !PT ;  /* 0x0000001f00047812 */ /* 0x042fe400078ec0ff */
[----:B------:R-:W-:-:S05]  /*1920*/  LOP3.LUT R5, R0, 0x3e0, RZ, 0xc0, !PT ;  /* 0x000003e000057812 */ /* 0x000fca00078ec0ff */
[----:B------:R-:W-:-:S04]  /*1930*/  IMAD R19, R5, 0xf, R4 ;  /* 0x0000000f05137824 */ /* 0x000fc800078e0204 */
[C---:B------:R-:W-:Y:S01]  /*1940*/  VIADD R5, R19.reuse, 0x20 ;  /* 0x0000002013057836 */ /* 0x040fe20000000000 */
[C---:B------:R-:W-:Y:S01]  /*1950*/  ISETP.GE.U32.AND P3, PT, R19.reuse, R30, PT ;  /* 0x0000001e1300720c */ /* 0x040fe20003f66070 */
[C---:B------:R-:W-:Y:S01]  /*1960*/  VIADD R9, R19.reuse, 0x40 ;  /* 0x0000004013097836 */ /* 0x040fe20000000000 */
[C---:B------:R-:W-:Y:S01]  /*1970*/  LEA R8, P2, R19.reuse, R2, 0x2 ;  /* 0x0000000213087211 */ /* 0x040fe200078410ff */
[----:B------:R-:W-:Y:S01]  /*1980*/  VIADD R11, R19, 0x60 ;  /* 0x00000060130b7836 */ /* 0x000fe20000000000 */
[-C--:B------:R-:W-:Y:S01]  /*1990*/  ISETP.GE.U32.AND P4, PT, R5, R30.reuse, PT ;  /* 0x0000001e0500720c */ /* 0x080fe20003f86070 */
[----:B------:R-:W-:Y:S01]  /*19a0*/  VIADD R5, R19, 0x80 ;  /* 0x0000008013057836 */ /* 0x000fe20000000000 */
[-C--:B------:R-:W-:Y:S01]  /*19b0*/  ISETP.GE.U32.AND P5, PT, R9, R30.reuse, PT ;  /* 0x0000001e0900720c */ /* 0x080fe20003fa6070 */
[----:B------:R-:W-:Y:S01]  /*19c0*/  VIADD R9, R19, 0xa0 ;  /* 0x000000a013097836 */ /* 0x000fe20000000000 */
[-C--:B------:R-:W-:Y:S02]  /*19d0*/  ISETP.GE.U32.AND P6, PT, R11, R30.reuse, PT ;  /* 0x0000001e0b00720c */ /* 0x080fe40003fc6070 */
[-C--:B------:R-:W-:Y:S01]  /*19e0*/  ISETP.GE.U32.AND P0, PT, R5, R30.reuse, PT ;  /* 0x0000001e0500720c */ /* 0x080fe20003f06070 */
[----:B------:R-:W-:Y:S01]  /*19f0*/  VIADD R5, R19, 0xc0 ;  /* 0x000000c013057836 */ /* 0x000fe20000000000 */
[----:B------:R-:W-:Y:S01]  /*1a00*/  ISETP.GE.U32.AND P1, PT, R9, R30, PT ;  /* 0x0000001e0900720c */ /* 0x000fe20003f26070 */
[----:B------:R-:W-:-:S02]  /*1a10*/  IMAD.X R9, RZ, RZ, R3, P2 ;  /* 0x000000ffff097224 */ /* 0x000fc400010e0603 */
[----:B0-----:R-:W-:Y:S01]  /*1a20*/  VIADD R3, R19, 0xe0 ;  /* 0x000000e013037836 */ /* 0x001fe20000000000 */
[----:B------:R-:W-:Y:S01]  /*1a30*/  ISETP.GE.U32.AND P2, PT, R5, R30, PT ;  /* 0x0000001e0500720c */ /* 0x000fe20003f46070 */
[C---:B------:R-:W-:Y:S02]  /*1a40*/  VIADD R5, R19.reuse, 0x100 ;  /* 0x0000010013057836 */ /* 0x040fe40000000000 */
[C---:B------:R-:W-:Y:S02]  /*1a50*/  VIADD R29, R19.reuse, 0x120 ;  /* 0x00000120131d7836 */ /* 0x040fe40000000000 */
[C---:B------:R-:W-:Y:S02]  /*1a60*/  VIADD R28, R19.reuse, 0x140 ;  /* 0x00000140131c7836 */ /* 0x040fe40000000000 */
[C---:B------:R-:W-:Y:S02]  /*1a70*/  VIADD R2, R19.reuse, 0x160 ;  /* 0x0000016013027836 */ /* 0x040fe40000000000 */
[----:B------:R-:W-:-:S02]  /*1a80*/  VIADD R4, R19, 0x1a0 ;  /* 0x000001a013047836 */ /* 0x000fc40000000000 */
[----:B--2---:R-:W-:Y:S02]  /*1a90*/  IMAD.MOV.U32 R13, RZ, RZ, R7 ;  /* 0x000000ffff0d7224 */ /* 0x004fe400078e0007 */
[----:B------:R-:W2:Y:S02]  /*1aa0*/  @!P3 LDG.E R7, desc[UR8][R8.64] ;  /* 0x000000080807b981 */ /* 0x000ea4000c1e1900 */
[----:B------:R-:W-:Y:S01]  /*1ab0*/  IMAD.MOV.U32 R11, RZ, RZ, R13 ;  /* 0x000000ffff0b7224 */ /* 0x000fe200078e000d */
[----:B------:R-:W-:Y:S01]  /*1ac0*/  ISETP.GE.U32.AND P3, PT, R3, R30, PT ;  /* 0x0000001e0300720c */ /* 0x000fe20003f66070 */
[----:B------:R-:W-:-:S04]  /*1ad0*/  VIADD R3, R19, 0x180 ;  /* 0x0000018013037836 */ /* 0x000fc80000000000 */
[----:B------:R-:W3:Y:S01]  /*1ae0*/  @!P4 LDG.E R11, desc[UR8][R8.64+0x80] ;  /* 0x00008008080bc981 */ /* 0x000ee2000c1e1900 */
[----:B------:R-:W-:Y:S01]  /*1af0*/  ISETP.GE.U32.AND P4, PT, R5, R30, PT ;  /* 0x0000001e0500720c */ /* 0x000fe20003f86070 */
[----:B------:R-:W-:Y:S02]  /*1b00*/  VIADD R5, R19, 0x1c0 ;  /* 0x000001c013057836 */ /* 0x000fe40000000000 */
[--C-:B------:R-:W-:Y:S02]  /*1b10*/  IMAD.MOV.U32 R15, RZ, RZ, R13.reuse ;  /* 0x000000ffff0f7224 */ /* 0x100fe400078e000d */
[--C-:B------:R-:W-:Y:S02]  /*1b20*/  IMAD.MOV.U32 R17, RZ, RZ, R13.reuse ;  /* 0x000000ffff117224 */ /* 0x100fe400078e000d */
[--C-:B------:R-:W-:Y:S02]  /*1b30*/  IMAD.MOV.U32 R19, RZ, RZ, R13.reuse ;  /* 0x000000ffff137224 */ /* 0x100fe400078e000d */
[--C-:B------:R-:W-:Y:S01]  /*1b40*/  IMAD.MOV.U32 R21, RZ, RZ, R13.reuse ;  /* 0x000000ffff157224 */ /* 0x100fe200078e000d */
[----:B------:R-:W4:Y:S01]  /*1b50*/  @!P5 LDG.E R15, desc[UR8][R8.64+0x100] ;  /* 0x00010008080fd981 */ /* 0x000f22000c1e1900 */
[----:B------:R-:W-:-:S02]  /*1b60*/  IMAD.MOV.U32 R23, RZ, RZ, R13 ;  /* 0x000000ffff177224 */ /* 0x000fc400078e000d */
[----:B------:R-:W-:Y:S01]  /*1b70*/  IMAD.MOV.U32 R25, RZ, RZ, R13 ;  /* 0x000000ffff197224 */ /* 0x000fe200078e000d */
[----:B------:R-:W5:Y:S01]  /*1b80*/  @!P6 LDG.E R17, desc[UR8][R8.64+0x180] ;  /* 0x000180080811e981 */ /* 0x000f62000c1e1900 */
[-C--:B------:R-:W-:Y:S02]  /*1b90*/  ISETP.GE.U32.AND P5, PT, R29, R30.reuse, PT ;  /* 0x0000001e1d00720c */ /* 0x080fe40003fa6070 */
[-C--:B------:R-:W-:Y:S01]  /*1ba0*/  ISETP.GE.U32.AND P6, PT, R28, R30.reuse, PT ;  /* 0x0000001e1c00720c */ /* 0x080fe20003fc6070 */
[----:B------:R-:W5:Y:S01]  /*1bb0*/  @!P0 LDG.E R19, desc[UR8][R8.64+0x200] ;  /* 0x0002000808138981 */ /* 0x000f62000c1e1900 */
[----:B------:R-:W-:-:S03]  /*1bc0*/  ISETP.GE.U32.AND P0, PT, R2, R30, PT ;  /* 0x0000001e0200720c */ /* 0x000fc60003f06070 */
[----:B------:R-:W5:Y:S01]  /*1bd0*/  @!P1 LDG.E R21, desc[UR8][R8.64+0x280] ;  /* 0x0002800808159981 */ /* 0x000f62000c1e1900 */
[----:B------:R-:W-:-:S03]  /*1be0*/  ISETP.GE.U32.AND P1, PT, R3, R30, PT ;  /* 0x0000001e0300720c */ /* 0x000fc60003f26070 */
[----:B------:R-:W5:Y:S01]  /*1bf0*/  @!P2 LDG.E R23, desc[UR8][R8.64+0x300] ;  /* 0x000300080817a981 */ /* 0x000f62000c1e1900 */
[----:B------:R-:W-:-:S03]  /*1c00*/  ISETP.GE.U32.AND P2, PT, R4, R30, PT ;  /* 0x0000001e0400720c */ /* 0x000fc60003f46070 */
[----:B------:R-:W5:Y:S01]  /*1c10*/  @!P3 LDG.E R25, desc[UR8][R8.64+0x380] ;  /* 0x000380080819b981 */ /* 0x000f62000c1e1900 */
[----:B------:R-:W-:Y:S01]  /*1c20*/  ISETP.GE.U32.AND P3, PT, R5, R30, PT ;  /* 0x0000001e0500720c */ /* 0x000fe20003f66070 */
[--C-:B------:R-:W-:Y:S02]  /*1c30*/  IMAD.MOV.U32 R27, RZ, RZ, R13.reuse ;  /* 0x000000ffff1b7224 */ /* 0x100fe400078e000d */
[--C-:B------:R-:W-:Y:S02]  /*1c40*/  IMAD.MOV.U32 R35, RZ, RZ, R13.reuse ;  /* 0x000000ffff237224 */ /* 0x100fe400078e000d */
[--C-:B------:R-:W-:Y:S02]  /*1c50*/  IMAD.MOV.U32 R37, RZ, RZ, R13.reuse ;  /* 0x000000ffff257224 */ /* 0x100fe400078e000d */
[--C-:B------:R-:W-:Y:S01]  /*1c60*/  IMAD.MOV.U32 R39, RZ, RZ, R13.reuse ;  /* 0x000000ffff277224 */ /* 0x100fe200078e000d */
[----:B------:R-:W5:Y:S01]  /*1c70*/  @!P4 LDG.E R27, desc[UR8][R8.64+0x400] ;  /* 0x00040008081bc981 */ /* 0x000f62000c1e1900 */
[----:B------:R-:W-:-:S02]  /*1c80*/  IMAD.MOV.U32 R41, RZ, RZ, R13 ;  /* 0x000000ffff297224 */ /* 0x000fc400078e000d */
[----:B------:R-:W-:Y:S01]  /*1c90*/  IMAD.MOV.U32 R43, RZ, RZ, R13 ;  /* 0x000000ffff2b7224 */ /* 0x000fe200078e000d */
[----:B------:R-:W5:Y:S04]  /*1ca0*/  @!P5 LDG.E R35, desc[UR8][R8.64+0x480] ;  /* 0x000480080823d981 */ /* 0x000f68000c1e1900 */
[----:B------:R-:W5:Y:S04]  /*1cb0*/  @!P6 LDG.E R37, desc[UR8][R8.64+0x500] ;  /* 0x000500080825e981 */ /* 0x000f68000c1e1900 */
[----:B------:R-:W5:Y:S04]  /*1cc0*/  @!P0 LDG.E R39, desc[UR8][R8.64+0x580] ;  /* 0x0005800808278981 */ /* 0x000f68000c1e1900 */
[----:B------:R-:W5:Y:S04]  /*1cd0*/  @!P1 LDG.E R41, desc[UR8][R8.64+0x600] ;  /* 0x0006000808299981 */ /* 0x000f68000c1e1900 */
[----:B------:R-:W5:Y:S04]  /*1ce0*/  @!P2 LDG.E R43, desc[UR8][R8.64+0x680] ;  /* 0x00068008082ba981 */ /* 0x000f68000c1e1900 */
[----:B------:R-:W5:Y:S01]  /*1cf0*/  @!P3 LDG.E R13, desc[UR8][R8.64+0x700] ;  /* 0x00070008080db981 */ /* 0x000f62000c1e1900 */
[----:B------:R-:W0:Y:S01]  /*1d00*/  S2R R33, SR_LANEID ;  /* 0x0000000000217919 */ /* 0x000e220000000000 */
[----:B------:R-:W1:Y:S01]  /*1d10*/  S2UR UR5, SR_CgaCtaId ;  /* 0x00000000000579c3 */ /* 0x000e620000008800 */
[----:B------:R-:W-:Y:S01]  /*1d20*/  SHF.R.U32.HI R32, RZ, 0x5, R0 ;  /* 0x00000005ff207819 */ /* 0x000fe20000011600 */
[----:B------:R-:W-:Y:S01]  /*1d30*/  UMOV UR4, 0x400 ;  /* 0x0000040000047882 */ /* 0x000fe20000000000 */
[----:B------:R-:W-:Y:S01]  /*1d40*/  ISETP.NE.AND P0, PT, R24, RZ, PT ;  /* 0x000000ff1800720c */ /* 0x000fe20003f05270 */
[----:B-1----:R-:W-:-:S02]  /*1d50*/  ULEA UR4, UR5, UR4, 0x18 ;  /* 0x0000000405047291 */ /* 0x002fc4000f8ec0ff */
[----:B0-----:R-:W-:-:S05]  /*1d60*/  IMAD R6, R32, 0x1e0, R33 ;  /* 0x000001e020067824 */ /* 0x001fca00078e0221 */
        /* <DEDUP_REMOVED lines=36> */
[----:B------:R-:W-:Y:S02]  /*1fb0*/  ISETP.GT.AND P0, PT, R33, RZ, PT ;  /* 0x000000ff2100720c */ /* 0x000fe40003f04270 */
        /* <DEDUP_REMOVED lines=35> */
[----:B0-----:R-:W-:Y:S01]  /*21f0*/  IMAD.IADD R13, R12, 0x1, R13 ;  /* 0x000000010c0d7824 */ /* 0x001fe200078e020d */
[----:B------:R-:W-:-:S04]  /*2200*/  SEL R15, R34, RZ, P3 ;  /* 0x000000ff220f7207 */ /* 0x000fc80001800000 */
[----:B------:R-:W-:Y:S01]  /*2210*/  SEL R12, R13, R12, !P0 ;  /* 0x0000000c0d0c7207 */ /* 0x000fe20004000000 */
[----:B------:R-:W-:Y:S01]  /*2220*/  @!P1 IMAD.IADD R12, R14, 0x1, R13 ;  /* 0x000000010e0c9824 */ /* 0x000fe200078e020d */
[----:B------:R-:W-:-:S03]  /*2230*/  ISETP.NE.AND P0, PT, R0, RZ, PT ;  /* 0x000000ff0000720c */ /* 0x000fc60003f05270 */
[----:B------:R-:W-:-:S05]  /*2240*/  @P2 IMAD.IADD R34, R12, 0x1, R15 ;  /* 0x000000010c222824 */ /* 0x000fca00078e020f */
[----:B------:R-:W-:Y:S01]  /*2250*/  SEL R34, R34, RZ, P0 ;  /* 0x000000ff22227207 */ /* 0x000fe20000000000 */
[----:B------:R-:W-:Y:S06]  /*2260*/  BRA `(.L_x_24) ;  /* 0x0000000c00147947 */ /* 0x000fec0003800000 */
.L_x_23:
[----:B0-----:R-:W-:Y:S02]  /*2270*/  IADD3 R12, PT, PT, R9, R8, R7 ;  /* 0x00000008090c7210 */ /* 0x001fe40007ffe007 */
[----:B------:R-:W-:Y:S02]  /*2280*/  ISETP.GT.AND P0, PT, R33, RZ, PT ;  /* 0x000000ff2100720c */ /* 0x000fe40003f04270 */
[----:B------:R-:W-:Y:S02]  /*2290*/  IADD3 R12, PT, PT, R11, R10, R12 ;  /* 0x0000000a0b0c7210 */ /* 0x000fe40007ffe00c */
[----:B------:R-:W-:Y:S02]  /*22a0*/  ISETP.NE.AND P1, PT, R33, 0x1f, PT ;  /* 0x0000001f2100780c */ /* 0x000fe40003f25270 */
        /* <DEDUP_REMOVED lines=56> */
.L_x_26:
[----:B------:R-:W-:Y:S05]  /*2630*/  NANOSLEEP 0x1c2 ;  /* 0x000001c20000795d */ /* 0x000fea0003800000 */
[----:B------:R-:W-:Y:S01]  /*2640*/  NOP ;  /* 0x0000000000007918 */ /* 0x000fe20000000000 */
.L_x_27:
[----:B------:R-:W-:-:S05]  /*2650*/  IMAD.WIDE R24, R35, 0x8, R12 ;  /* 0x0000000823187825 */ /* 0x000fca00078e020c */
[----:B------:R-:W2:Y:S01]  /*2660*/  LD.E.64.STRONG.GPU R12, desc[UR8][R24.64+0x100] ;  /* 0x00010008180c7980 */ /* 0x000ea2000c10fb00 */
[----:B------:R-:W-:Y:S01]  /*2670*/  UMOV UR5, 0xffffffff ;  /* 0xffffffff00057882 */ /* 0x000fe20000000000 */
[----:B--2---:R-:W-:Y:S02]  /*2680*/  ISETP.NE.AND P0, PT, R12, 0x63, PT ;  /* 0x000000630c00780c */ /* 0x004fe40003f05270 */
[----:B------:R-:W-:Y:S11]  /*2690*/  BRA.DIV UR5, `(.L_x_28) ;  /* 0x0000001a05087947 */ /* 0x000ff6000b800000 */
[----:B------:R-:W-:-:S13]  /*26a0*/  VOTE.ANY P0, !P0 ;  /* 0x0000000000ff7806 */ /* 0x000fda0004000100 */
.L_x_76:
[----:B------:R-:W-:Y:S05]  /*26b0*/  @!P0 BRA `(.L_x_29) ;  /* 0x0000000000308947 */ /* 0x000fea0003800000 */
.L_x_33:
[----:B------:R-:W-:Y:S05]  /*26c0*/  YIELD ;  /* 0x0000000000007946 */ /* 0x000fea0003800000 */
[----:B------:R-:W-:Y:S05]  /*26d0*/  @P1 BRA `(.L_x_30) ;  /* 0x0000000000081947 */ /* 0x000fea0003800000 */
[----:B------:R0:W-:Y:S06]  /*26e0*/  MEMBAR.SC.CTA ;  /* 0x0000000000007992 */ /* 0x0001ec0000000000 */
[----:B0-----:R-:W-:Y:S05]  /*26f0*/  BRA `(.L_x_31) ;  /* 0x0000000000087947 */ /* 0x001fea0003800000 */
.L_x_30:
[----:B------:R-:W-:Y:S05]  /*2700*/  NANOSLEEP 0x15e ;  /* 0x0000015e0000795d */ /* 0x000fea0003800000 */
[----:B------:R-:W-:Y:S01]  /*2710*/  NOP ;  /* 0x0000000000007918 */ /* 0x000fe20000000000 */
.L_x_31:
[----:B------:R-:W2:Y:S01]  /*2720*/  LD.E.64.STRONG.GPU R12, desc[UR8][R24.64+0x100] ;  /* 0x00010008180c7980 */ /* 0x000ea2000c10fb00 */
[----:B------:R-:W-:Y:S01]  /*2730*/  UMOV UR5, 0xffffffff ;  /* 0xffffffff00057882 */ /* 0x000fe20000000000 */
[----:B--2---:R-:W-:Y:S02]  /*2740*/  ISETP.NE.AND P0, PT, R12, 0x63, PT ;  /* 0x000000630c00780c */ /* 0x004fe40003f05270 */
[----:B------:R-:W-:Y:S11]  /*2750*/  BRA.DIV UR5, `(.L_x_32) ;  /* 0x0000001605f87947 */ /* 0x000ff6000b800000 */
[----:B------:R-:W-:-:S13]  /*2760*/  VOTE.ANY P0, !P0 ;  /* 0x0000000000ff7806 */ /* 0x000fda0004000100 */
.L_x_79:
[----:B------:R-:W-:Y:S05]  /*2770*/  @P0 BRA `(.L_x_33) ;  /* 0xfffffffc00d00947 */ /* 0x000fea000383ffff */
.L_x_29:
[----:B------:R-:W-:Y:S01]  /*2780*/  UMOV UR5, 0xffffffff ;  /* 0xffffffff00057882 */ /* 0x000fe20000000000 */
[----:B------:R-:W-:Y:S02]  /*2790*/  ISETP.NE.AND P3, PT, R12, 0x65, PT ;  /* 0x000000650c00780c */ /* 0x000fe40003f65270 */
[----:B------:R-:W-:Y:S11]  /*27a0*/  BRA.DIV UR5, `(.L_x_34) ;  /* 0x0000001a05047947 */ /* 0x000ff6000b800000 */
[----:B------:R-:W0:Y:S01]  /*27b0*/  S2R R36, SR_GEMASK ;  /* 0x0000000000247919 */ /* 0x000e220000003c00 */
[----:B------:R-:W-:Y:S01]  /*27c0*/  VOTE.ANY R14, PT, !P3 ;  /* 0x00000000000e7806 */ /* 0x000fe200058e0100 */
        /* <DEDUP_REMOVED lines=11> */
[----:B------:R-:W-:Y:S02]  /*2880*/  IMAD.IADD R37, R34, 0x1, R13 ;  /* 0x0000000122257824 */ /* 0x000fe400078e020d */
[----:B------:R-:W-:-:S03]  /*2890*/  VIADD R13, R33, 0x10 ;  /* 0x00000010210d7836 */ /* 0x000fc60000000000 */
[----:B------:R-:W1:Y:S02]  /*28a0*/  SHFL.DOWN PT, R34, R37, 0x2, R40 ;  /* 0x0840000025227989 */ /* 0x000e6400000e0028 */
[-C--:B------:R-:W-:Y:S02]  /*28b0*/  ISETP.GT.AND P3, PT, R13, R40.reuse, PT ;  /* 0x000000280d00720c */ /* 0x080fe40003f64270 */
[----:B-1----:R-:W-:Y:S02]  /*28c0*/  SEL R34, R34, RZ, !P0 ;  /* 0x000000ff22227207 */ /* 0x002fe40004000000 */
[----:B------:R-:W-:-:S03]  /*28d0*/  ISETP.GT.AND P0, PT, R38, R40, PT ;  /* 0x000000282600720c */ /* 0x000fc60003f04270 */
[----:B------:R-:W-:Y:S02]  /*28e0*/  IMAD.IADD R45, R37, 0x1, R34 ;  /* 0x00000001252d7824 */ /* 0x000fe400078e0222 */
[----:B------:R-:W-:-:S03]  /*28f0*/  VIADD R37, R33, 0x8 ;  /* 0x0000000821257836 */ /* 0x000fc60000000000 */
[----:B------:R-:W1:Y:S02]  /*2900*/  SHFL.DOWN PT, R34, R45, 0x4, R40 ;  /* 0x088000002d227989 */ /* 0x000e6400000e0028 */
[----:B-1----:R-:W-:Y:S02]  /*2910*/  SEL R34, R34, RZ, !P0 ;  /* 0x000000ff22227207 */ /* 0x002fe40004000000 */
[----:B------:R-:W-:-:S03]  /*2920*/  ISETP.GT.AND P0, PT, R37, R40, PT ;  /* 0x000000282500720c */ /* 0x000fc60003f04270 */
[----:B------:R-:W-:-:S05]  /*2930*/  IMAD.IADD R44, R45, 0x1, R34 ;  /* 0x000000012d2c7824 */ /* 0x000fca00078e0222 */
[----:B------:R-:W1:Y:S02]  /*2940*/  SHFL.DOWN PT, R34, R44, 0x8, R40 ;  /* 0x090000002c227989 */ /* 0x000e6400000e0028 */
[----:B-1----:R-:W-:Y:S02]  /*2950*/  SEL R41, R34, RZ, !P0 ;  /* 0x000000ff22297207 */ /* 0x002fe40004000000 */
[----:B------:R-:W-:-:S03]  /*2960*/  ISETP.NE.AND P0, PT, R12, 0x65, PT ;  /* 0x000000650c00780c */ /* 0x000fc60003f05270 */
[----:B------:R-:W-:Y:S01]  /*2970*/  IMAD.IADD R41, R44, 0x1, R41 ;  /* 0x000000012c297824 */ /* 0x000fe200078e0229 */
[----:B0-----:R-:W-:-:S04]  /*2980*/  IADD3 R44, P4, PT, R24, 0x100, RZ ;  /* 0x00000100182c7810 */ /* 0x001fc80007f9e0ff */
[----:B------:R-:W0:Y:S01]  /*2990*/  SHFL.DOWN PT, R34, R41, 0x10, R40 ;  /* 0x0a00000029227989 */ /* 0x000e2200000e0028 */
[----:B------:R-:W-:-:S04]  /*29a0*/  IMAD.X R45, RZ, RZ, R25, P4 ;  /* 0x000000ffff2d7224 */ /* 0x000fc800020e0619 */
[----:B------:R-:W-:Y:S02]  /*29b0*/  VOTE.ALL P0, P0 ;  /* 0x0000000000ff7806 */ /* 0x000fe40000000000 */
[----:B0-----:R-:W-:-:S05]  /*29c0*/  SEL R34, R34, RZ, !P3 ;  /* 0x000000ff22227207 */ /* 0x001fca0005800000 */
[----:B------:R-:W-:-:S07]  /*29d0*/  IMAD.IADD R40, R41, 0x1, R34 ;  /* 0x0000000129287824 */ /* 0x000fce00078e0222 */
.L_x_88:
[----:B------:R-:W-:Y:S05]  /*29e0*/  @!P0 BRA `(.L_x_35) ;  /* 0x0000000000d48947 */ /* 0x000fea0003800000 */
.L_x_43:
[----:B------:R-:W-:-:S05]  /*29f0*/  IMAD.WIDE R24, R35, 0x8, R44 ;  /* 0x0000000823187825 */ /* 0x000fca00078e022c */
[----:B------:R-:W2:Y:S01]  /*2a00*/  LD.E.64.STRONG.GPU R12, desc[UR8][R24.64+-0x100] ;  /* 0xffff0008180c7980 */ /* 0x000ea2000c10fb00 */
[----:B------:R-:W-:Y:S05]  /*2a10*/  YIELD ;  /* 0x0000000000007946 */ /* 0x000fea0003800000 */
[----:B------:R-:W-:Y:S01]  /*2a20*/  UMOV UR5, 0xffffffff ;  /* 0xffffffff00057882 */ /* 0x000fe20000000000 */
[----:B--2---:R-:W-:Y:S02]  /*2a30*/  ISETP.NE.AND P0, PT, R12, 0x63, PT ;  /* 0x000000630c00780c */ /* 0x004fe40003f05270 */
[----:B------:R-:W-:Y:S11]  /*2a40*/  BRA.DIV UR5, `(.L_x_36) ;  /* 0x0000001a05607947 */ /* 0x000ff6000b800000 */
[----:B------:R-:W-:-:S13]  /*2a50*/  VOTE.ANY P0, !P0 ;  /* 0x0000000000ff7806 */ /* 0x000fda0004000100 */
.L_x_91:
[----:B------:R-:W-:Y:S05]  /*2a60*/  @!P0 BRA `(.L_x_37) ;  /* 0x0000000000308947 */ /* 0x000fea0003800000 */
.L_x_41:
[----:B------:R-:W-:Y:S05]  /*2a70*/  YIELD ;  /* 0x0000000000007946 */ /* 0x000fea0003800000 */
[----:B------:R-:W-:Y:S05]  /*2a80*/  @P1 BRA `(.L_x_38) ;  /* 0x0000000000081947 */ /* 0x000fea0003800000 */
[----:B------:R0:W-:Y:S06]  /*2a90*/  MEMBAR.SC.CTA ;  /* 0x0000000000007992 */ /* 0x0001ec0000000000 */
[----:B0-----:R-:W-:Y:S05]  /*2aa0*/  BRA `(.L_x_39) ;  /* 0x0000000000087947 */ /* 0x001fea0003800000 */
.L_x_38:
[----:B------:R-:W-:Y:S05]  /*2ab0*/  NANOSLEEP 0x15e ;  /* 0x0000015e0000795d */ /* 0x000fea0003800000 */
[----:B------:R-:W-:Y:S01]  /*2ac0*/  NOP ;  /* 0x0000000000007918 */ /* 0x000fe20000000000 */
.L_x_39:
[----:B------:R-:W2:Y:S01]  /*2ad0*/  LD.E.64.STRONG.GPU R12, desc[UR8][R24.64+-0x100] ;  /* 0xffff0008180c7980 */ /* 0x000ea2000c10fb00 */
[----:B------:R-:W-:Y:S01]  /*2ae0*/  UMOV UR5, 0xffffffff ;  /* 0xffffffff00057882 */ /* 0x000fe20000000000 */
[----:B--2---:R-:W-:Y:S02]  /*2af0*/  ISETP.NE.AND P0, PT, R12, 0x63, PT ;  /* 0x000000630c00780c */ /* 0x004fe40003f05270 */
[----:B------:R-:W-:Y:S11]  /*2b00*/  BRA.DIV UR5, `(.L_x_40) ;  /* 0x0000001a05507947 */ /* 0x000ff6000b800000 */
[----:B------:R-:W-:-:S13]  /*2b10*/  VOTE.ANY P0, !P0 ;  /* 0x0000000000ff7806 */ /* 0x000fda0004000100 */
.L_x_94:
[----:B------:R-:W-:Y:S05]  /*2b20*/  @P0 BRA `(.L_x_41) ;  /* 0xfffffffc00d00947 */ /* 0x000fea000383ffff */
.L_x_37:
        /* <DEDUP_REMOVED lines=8> */
[----:B------:R0:W1:Y:S02]  /*2bb0*/  POPC R24, R25 ;  /* 0x0000001900187309 */ /* 0x0000640000000000 */
[C---:B0-----:R-:W-:Y:S01]  /*2bc0*/  VIADD R25, R33.reuse, 0x10 ;  /* 0x0000001021197836 */ /* 0x041fe20000000000 */
[----:B-1----:R-:W0:Y:S01]  /*2bd0*/  SHFL.DOWN PT, R34, R13, 0x1, R24 ;  /* 0x082000000d227989 */ /* 0x002e2200000e0018 */
[----:B------:R-:W-:-:S03]  /*2be0*/  ISETP.GE.AND P0, PT, R33, R24, PT ;  /* 0x000000182100720c */ /* 0x000fc60003f06270 */
        /* <DEDUP_REMOVED lines=20> */
.L_x_103:
[----:B------:R-:W-:Y:S05]  /*2d30*/  @P0 BRA `(.L_x_43) ;  /* 0xfffffffc002c0947 */ /* 0x000fea000383ffff */
.L_x_35:
[----:B------:R-:W-:Y:S01]  /*2d40*/  ISETP.NE.AND P0, PT, R33, RZ, PT ;  /* 0x000000ff2100720c */ /* 0x000fe20003f05270 */
[----:B------:R-:W0:Y:S01]  /*2d50*/  @!P2 S2R R13, SR_CgaCtaId ;  /* 0x00000000000da919 */ /* 0x000e220000008800 */
[----:B------:R-:W-:Y:S01]  /*2d60*/  @!P2 MOV R12, 0x400 ;  /* 0x00000400000ca802 */ /* 0x000fe20000000f00 */
[----:B------:R-:W-:Y:S02]  /*2d70*/  @!P2 IMAD.IADD R15, R15, 0x1, R40 ;  /* 0x000000010f0fa824 */ /* 0x000fe400078e0228 */
[----:B------:R-:W-:-:S05]  /*2d80*/  @!P2 IMAD.MOV.U32 R14, RZ, RZ, 0x65 ;  /* 0x00000065ff0ea424 */ /* 0x000fca00078e00ff */
[----:B------:R1:W-:Y:S03]  /*2d90*/  @!P2 ST.E.64.STRONG.GPU desc[UR8][R42.64+0x100], R14 ;  /* 0x0001000e2a00a985 */ /* 0x0003e6000c10fb08 */
[----:B------:R-:W-:Y:S01]  /*2da0*/  @!P0 MOV R24, 0x400 ;  /* 0x0000040000188802 */ /* 0x000fe20000000f00 */
[----:B------:R-:W2:Y:S01]  /*2db0*/  @!P0 S2R R25, SR_CgaCtaId ;  /* 0x0000000000198919 */ /* 0x000ea20000008800 */
[----:B0-----:R-:W-:Y:S01]  /*2dc0*/  @!P2 LEA R13, R13, R12, 0x18 ;  /* 0x0000000c0d0da211 */ /* 0x001fe200078ec0ff */
[----:B------:R-:W-:Y:S02]  /*2dd0*/  IMAD.MOV.U32 R12, RZ, RZ, R32 ;  /* 0x000000ffff0c7224 */ /* 0x000fe400078e0020 */
[----:B------:R-:W-:Y:S02]  /*2de0*/  @!P0 IMAD.MOV.U32 R12, RZ, RZ, R40 ;  /* 0x000000ffff0c8224 */ /* 0x000fe400078e0028 */
[----:B------:R1:W-:Y:S04]  /*2df0*/  @!P2 STS [R13+0x8], R15 ;  /* 0x0000080f0d00a388 */ /* 0x0003e80000000800 */
[----:B------:R1:W-:Y:S01]  /*2e00*/  @!P2 STS [R13+0x4], R40 ;  /* 0x000004280d00a388 */ /* 0x0003e20000000800 */
[----:B--2---:R-:W-:-:S05]  /*2e10*/  @!P0 LEA R25, R25, R24, 0x18 ;  /* 0x0000001819198211 */ /* 0x004fca00078ec0ff */
[----:B------:R1:W-:Y:S02]  /*2e20*/  @!P0 STS [R25+0x24], R40 ;  /* 0x0000242819008388 */ /* 0x0003e40000000800 */
.L_x_25:
[----:B------:R-:W-:Y:S05]  /*2e30*/  WARPSYNC.ALL ;  /* 0x0000000000007948 */ /* 0x000fea0003800000 */
[----:B------:R-:W0:Y:S08]  /*2e40*/  S2UR UR5, SR_CgaCtaId ;  /* 0x00000000000579c3 */ /* 0x000e300000008800 */
[----:B------:R-:W-:Y:S01]  /*2e50*/  BAR.SYNC.DEFER_BLOCKING 0x0 ;  /* 0x0000000000007b1d */ /* 0x000fe20000010000 */
[----:B------:R-:W-:-:S05]  /*2e60*/  ISETP.NE.AND P0, PT, R0, RZ, PT ;  /* 0x000000ff0000720c */ /* 0x000fca0003f05270 */
[----:B------:R-:W-:Y:S02]  /*2e70*/  UMOV UR4, 0x400 ;  /* 0x0000040000047882 */ /* 0x000fe40000000000 */
[----:B0-----:R-:W-:-:S09]  /*2e80*/  ULEA UR4, UR5, UR4, 0x18 ;  /* 0x0000000405047291 */ /* 0x001fd2000f8ec0ff */
[----:B-1----:R-:W0:Y:S02]  /*2e90*/  LDS R13, [UR4+0x24] ;  /* 0x00002404ff0d7984 */ /* 0x002e240008000800 */
[----:B0-----:R-:W-:-:S05]  /*2ea0*/  SEL R13, R13, RZ, P0 ;  /* 0x000000ff0d0d7207 */ /* 0x001fca0000000000 */
[----:B------:R-:W-:-:S07]  /*2eb0*/  IMAD.IADD R34, R13, 0x1, R12 ;  /* 0x000000010d227824 */ /* 0x000fce00078e020c */
.L_x_24:
[----:B------:R-:W-:Y:S01]  /*2ec0*/  IMAD.IADD R7, R7, 0x1, R34 ;  /* 0x0000000107077824 */ /* 0x000fe200078e0222 */
[----:B------:R-:W0:Y:S01]  /*2ed0*/  S2R R13, SR_LANEID ;  /* 0x00000000000d7919 */ /* 0x000e220000000000 */
[----:B------:R-:W-:Y:S02]  /*2ee0*/  BAR.SYNC.DEFER_BLOCKING 0x0 ;  /* 0x0000000000007b1d */ /* 0x000fe40000010000 */
[----:B------:R-:W-:Y:S01]  /*2ef0*/  IMAD.IADD R8, R8, 0x1, R7 ;  /* 0x0000000108087824 */ /* 0x000fe200078e0207 */
[----:B------:R-:W-:-:S03]  /*2f00*/  ISETP.NE.AND P0, PT, R0, RZ, PT ;  /* 0x000000ff0000720c */ /* 0x000fc60003f05270 */
[----:B------:R-:W-:Y:S01]  /*2f10*/  IMAD.IADD R9, R9, 0x1, R8 ;  /* 0x0000000109097824 */ /* 0x000fe200078e0208 */
[----:B------:R-:W1:Y:S03]  /*2f20*/  LDCU.64 UR6, c[0x0][0x388] ;  /* 0x00007100ff0677ac */ /* 0x000e660008000a00 */
[----:B------:R-:W-:-:S04]  /*2f30*/  IMAD.IADD R10, R10, 0x1, R9 ;  /* 0x000000010a0a7824 */ /* 0x000fc800078e0209 */
[----:B------:R-:W-:-:S04]  /*2f40*/  IMAD.IADD R11, R11, 0x1, R10 ;  /* 0x000000010b0b7824 */ /* 0x000fc800078e020a */
[----:B------:R-:W-:-:S04]  /*2f50*/  IMAD.IADD R16, R16, 0x1, R11 ;  /* 0x0000000110107824 */ /* 0x000fc800078e020b */
[----:B------:R-:W-:-:S04]  /*2f60*/  IMAD.IADD R17, R17, 0x1, R16 ;  /* 0x0000000111117824 */ /* 0x000fc800078e0210 */
[----:B------:R-:W-:Y:S02]  /*2f70*/  IMAD.IADD R18, R18, 0x1, R17 ;  /* 0x0000000112127824 */ /* 0x000fe400078e0211 */
[----:B0-----:R-:W-:Y:S02]  /*2f80*/  IMAD R12, R13, 0x38, R6 ;  /* 0x000000380d0c7824 */ /* 0x001fe400078e0206 */
[----:B------:R-:W-:-:S03]  /*2f90*/  IMAD.IADD R19, R19, 0x1, R18 ;  /* 0x0000000113137824 */ /* 0x000fc600078e0212 */
[----:B------:R-:W-:Y:S01]  /*2fa0*/  STS [R12], R7 ;  /* 0x000000070c007388 */ /* 0x000fe20000000800 */
[----:B------:R-:W-:-:S03]  /*2fb0*/  IMAD.IADD R20, R20, 0x1, R19 ;  /* 0x0000000114147824 */ /* 0x000fc600078e0213 */
[----:B------:R0:W-:Y:S01]  /*2fc0*/  STS [R12+0x4], R8 ;  /* 0x000004080c007388 */ /* 0x0001e20000000800 */
[----:B------:R-:W-:-:S03]  /*2fd0*/  IMAD.IADD R21, R21, 0x1, R20 ;  /* 0x0000000115157824 */ /* 0x000fc600078e0214 */
[----:B------:R2:W-:Y:S01]  /*2fe0*/  STS [R12+0x8], R9 ;  /* 0x000008090c007388 */ /* 0x0005e20000000800 */
[----:B------:R-:W-:-:S03]  /*2ff0*/  IMAD.IADD R22, R22, 0x1, R21 ;  /* 0x0000000116167824 */ /* 0x000fc600078e0215 */
[----:B------:R-:W-:Y:S01]  /*3000*/  STS [R12+0xc], R10 ;  /* 0x00000c0a0c007388 */ /* 0x000fe20000000800 */
[----:B------:R-:W-:-:S03]  /*3010*/  IMAD.IADD R23, R23, 0x1, R22 ;  /* 0x0000000117177824 */ /* 0x000fc600078e0216 */
[----:B------:R-:W-:Y:S01]  /*3020*/  STS [R12+0x10], R11 ;  /* 0x0000100b0c007388 */ /* 0x000fe20000000800 */
[----:B------:R-:W-:-:S03]  /*3030*/  IMAD.IADD R26, R26, 0x1, R23 ;  /* 0x000000011a1a7824 */ /* 0x000fc600078e0217 */
[----:B------:R-:W-:Y:S01]  /*3040*/  STS [R12+0x14], R16 ;  /* 0x000014100c007388 */ /* 0x000fe20000000800 */
[----:B------:R-:W-:-:S03]  /*3050*/  IMAD.IADD R27, R27, 0x1, R26 ;  /* 0x000000011b1b7824 */ /* 0x000fc600078e021a */
[----:B------:R-:W-:Y:S04]  /*3060*/  STS [R12+0x18], R17 ;  /* 0x000018110c007388 */ /* 0x000fe80000000800 */
[----:B------:R-:W-:Y:S04]  /*3070*/  STS [R12+0x1c], R18 ;  /* 0x00001c120c007388 */ /* 0x000fe80000000800 */
[----:B------:R-:W-:Y:S04]  /*3080*/  STS [R12+0x20], R19 ;  /* 0x000020130c007388 */ /* 0x000fe80000000800 */
[----:B------:R-:W-:Y:S04]  /*3090*/  STS [R12+0x24], R20 ;  /* 0x000024140c007388 */ /* 0x000fe80000000800 */
[----:B------:R-:W-:Y:S04]  /*30a0*/  STS [R12+0x28], R21 ;  /* 0x000028150c007388 */ /* 0x000fe80000000800 */
[----:B------:R-:W-:Y:S04]  /*30b0*/  STS [R12+0x2c], R22 ;  /* 0x00002c160c007388 */ /* 0x000fe80000000800 */
[----:B------:R-:W-:Y:S04]  /*30c0*/  STS [R12+0x30], R23 ;  /* 0x000030170c007388 */ /* 0x000fe80000000800 */
[----:B------:R-:W-:Y:S04]  /*30d0*/  STS [R12+0x34], R26 ;  /* 0x0000341a0c007388 */ /* 0x000fe80000000800 */
[----:B------:R3:W-:Y:S01]  /*30e0*/  STS [R12+0x38], R27 ;  /* 0x0000381b0c007388 */ /* 0x0007e20000000800 */
[----:B------:R-:W-:-:S03]  /*30f0*/  NOP ;  /* 0x0000000000007918 */ /* 0x000fc60000000000 */
[----:B------:R-:W-:Y:S04]  /*3100*/  LDS R7, [R6] ;  /* 0x0000000006077984 */ /* 0x000fe80000000800 */
[----:B------:R-:W-:Y:S04]  /*3110*/  LDS R11, [R6+0x80] ;  /* 0x00008000060b7984 */ /* 0x000fe80000000800 */
        /* <DEDUP_REMOVED lines=12> */
[----:B------:R4:W-:Y:S04]  /*31e0*/  LDS R41, [R6+0x700] ;  /* 0x0007000006297984 */ /* 0x0009e80000000800 */
[----:B------:R-:W-:Y:S01]  /*31f0*/  @!P0 STS [UR4+0x1e00], R30 ;  /* 0x001e001eff008988 */ /* 0x000fe20008000804 */
[----:B------:R-:W-:Y:S06]  /*3200*/  BAR.SYNC.DEFER_BLOCKING 0x0 ;  /* 0x0000000000007b1d */ /* 0x000fec0000010000 */
[----:B0-----:R-:W2:Y:S01]  /*3210*/  S2R R8, SR_TID.X ;  /* 0x0000000000087919 */ /* 0x001ea20000002100 */
[----:B------:R-:W0:Y:S01]  /*3220*/  LDS R0, [UR4+0x1e00] ;  /* 0x001e0004ff007984 */ /* 0x000e220008000800 */
[----:B--2---:R-:W-:-:S02]  /*3230*/  LOP3.LUT R9, R8, 0x1f, RZ, 0xc0, !PT ;  /* 0x0000001f08097812 */ /* 0x004fc400078ec0ff */
[----:B------:R-:W-:-:S05]  /*3240*/  LOP3.LUT R8, R8, 0x3e0, RZ, 0xc0, !PT ;  /* 0x000003e008087812 */ /* 0x000fca00078ec0ff */
[----:B---3--:R-:W-:-:S04]  /*3250*/  IMAD R12, R8, 0xf, R9 ;  /* 0x0000000f080c7824 */ /* 0x008fc800078e0209 */
[C---:B------:R-:W-:Y:S01]  /*3260*/  VIADD R43, R12.reuse, 0x20 ;  /* 0x000000200c2b7836 */ /* 0x040fe20000000000 */
[----:B------:R-:W-:Y:S01]  /*3270*/  IADD3 R31, P0, PT, R31, R12, RZ ;  /* 0x0000000c1f1f7210 */ /* 0x000fe20007f1e0ff */
[C---:B------:R-:W-:Y:S02]  /*3280*/  VIADD R45, R12.reuse, 0x40 ;  /* 0x000000400c2d7836 */ /* 0x040fe40000000000 */
[----:B----4-:R-:W-:Y:S02]  /*3290*/  VIADD R6, R12, 0xc0 ;  /* 0x000000c00c067836 */ /* 0x010fe40000000000 */
[----:B------:R-:W-:Y:S01]  /*32a0*/  IMAD.X R10, RZ, RZ, RZ, P0 ;  /* 0x000000ffff0a7224 */ /* 0x000fe200000e06ff */
[----:B-1----:R-:W-:-:S04]  /*32b0*/  LEA R8, P0, R31, UR6, 0x2 ;  /* 0x000000061f087c11 */ /* 0x002fc8000f8010ff */
[----:B------:R-:W-:Y:S01]  /*32c0*/  LEA.HI.X R9, R31, UR7, R10, 0x2, P0 ;  /* 0x000000071f097c11 */ /* 0x000fe200080f140a */
[C---:B------:R-:W-:Y:S01]  /*32d0*/  VIADD R31, R12.reuse, 0x60 ;  /* 0x000000600c1f7836 */ /* 0x040fe20000000000 */
[CC--:B0-----:R-:W-:Y:S02]  /*32e0*/  ISETP.GE.AND P3, PT, R12.reuse, R0.reuse, PT ;  /* 0x000000000c00720c */ /* 0x0c1fe40003f66270 */
[-C--:B------:R-:W-:Y:S01]  /*32f0*/  ISETP.GE.AND P4, PT, R43, R0.reuse, PT ;  /* 0x000000002b00720c */ /* 0x080fe20003f86270 */
[C---:B------:R-:W-:Y:S01]  /*3300*/  VIADD R43, R12.reuse, 0x80 ;  /* 0x000000800c2b7836 */ /* 0x040fe20000000000 */
[-C--:B------:R-:W-:Y:S01]  /*3310*/  ISETP.GE.AND P5, PT, R45, R0.reuse, PT ;  /* 0x000000002d00720c */ /* 0x080fe20003fa6270 */
[C---:B------:R-:W-:Y:S01]  /*3320*/  VIADD R45, R12.reuse, 0xa0 ;  /* 0x000000a00c2d7836 */ /* 0x040fe20000000000 */
[-C--:B------:R-:W-:Y:S01]  /*3330*/  ISETP.GE.AND P6, PT, R31, R0.reuse, PT ;  /* 0x000000001f00720c */ /* 0x080fe20003fc6270 */
[C---:B------:R-:W-:Y:S01]  /*3340*/  VIADD R31, R12.reuse, 0xe0 ;  /* 0x000000e00c1f7836 */ /* 0x040fe20000000000 */
[-C--:B------:R-:W-:Y:S01]  /*3350*/  ISETP.GE.AND P0, PT, R43, R0.reuse, PT ;  /* 0x000000002b00720c */ /* 0x080fe20003f06270 */
[----:B------:R-:W-:Y:S01]  /*3360*/  VIADD R43, R12, 0x100 ;  /* 0x000001000c2b7836 */ /* 0x000fe20000000000 */
[----:B------:R-:W-:-:S02]  /*3370*/  ISETP.GE.AND P1, PT, R45, R0, PT ;  /* 0x000000002d00720c */ /* 0x000fc40003f26270 */
[-C--:B------:R-:W-:Y:S01]  /*3380*/  ISETP.GE.AND P2, PT, R6, R0.reuse, PT ;  /* 0x000000000600720c */ /* 0x080fe20003f46270 */
[----:B------:R0:W-:Y:S01]  /*3390*/  @!P3 STG.E desc[UR8][R8.64], R7 ;  /* 0x000000070800b986 */ /* 0x0001e2000c101908 */
[----:B------:R-:W-:-:S03]  /*33a0*/  ISETP.GE.AND P3, PT, R31, R0, PT ;  /* 0x000000001f00720c */ /* 0x000fc60003f66270 */
        /* <DEDUP_REMOVED lines=14> */
[----:B------:R0:W-:Y:S04]  /*3490*/  @!P4 STG.E desc[UR8][R8.64+0x400], R25 ;  /* 0x000400190800c986 */ /* 0x0001e8000c101908 */
[----:B------:R0:W-:Y:S04]  /*34a0*/  @!P5 STG.E desc[UR8][R8.64+0x480], R27 ;  /* 0x0004801b0800d986 */ /* 0x0001e8000c101908 */
[----:B------:R0:W-:Y:S04]  /*34b0*/  @!P6 STG.E desc[UR8][R8.64+0x500], R33 ;  /* 0x000500210800e986 */ /* 0x0001e8000c101908 */
[----:B------:R0:W-:Y:S04]  /*34c0*/  @!P0 STG.E desc[UR8][R8.64+0x580], R35 ;  /* 0x0005802308008986 */ /* 0x0001e8000c101908 */
[----:B------:R0:W-:Y:S04]  /*34d0*/  @!P1 STG.E desc[UR8][R8.64+0x600], R37 ;  /* 0x0006002508009986 */ /* 0x0001e8000c101908 */
[----:B------:R0:W-:Y:S01]  /*34e0*/  @!P2 STG.E desc[UR8][R8.64+0x680], R39 ;  /* 0x000680270800a986 */ /* 0x0001e2000c101908 */
[----:B------:R-:W-:Y:S05]  /*34f0*/  @P3 EXIT ;  /* 0x000000000000394d */ /* 0x000fea0003800000 */
[----:B------:R-:W-:Y:S01]  /*3500*/  STG.E desc[UR8][R8.64+0x700], R41 ;  /* 0x0007002908007986 */ /* 0x000fe2000c101908 */
[----:B------:R-:W-:Y:S05]  /*3510*/  EXIT ;  /* 0x000000000000794d */ /* 0x000fea0003800000 */
.L_x_7:
[----:B------:R-:W-:Y:S01]  /*3520*/  BSSY B1, `(.L_x_44) ;  /* 0x0000006000017945 */ /* 0x000fe20003800000 */
[----:B------:R-:W-:Y:S01]  /*3530*/  PLOP3.LUT P0, PT, P0, PT, PT, 0x8, 0x80 ;  /* 0x000000000080781c */ /* 0x000fe2000070e170 */
[----:B------:R-:W-:-:S12]  /*3540*/  IMAD.MOV.U32 R14, RZ, RZ, -0x1 ;  /* 0xffffffffff0e7424 */ /* 0x000fd800078e00ff */
[----:B------:R-:W-:Y:S05]  /*3550*/  WARPSYNC.COLLECTIVE R14, `(.L_x_45) ;  /* 0x000000000e087348 */ /* 0x000fea0003c00000 */
[----:B------:R-:W-:Y:S01]  /*3560*/  VOTE.ANY P0, P0 ;  /* 0x0000000000ff7806 */ /* 0x000fe20000000100 */
[----:B------:R-:W-:-:S12]  /*3570*/  ENDCOLLECTIVE ;  /* 0x000000000000791b */ /* 0x000fd80003800000 */
.L_x_45:
[----:B------:R-:W-:Y:S05]  /*3580*/  BSYNC B1 ;  /* 0x0000000000017941 */ /* 0x000fea0003800000 */
.L_x_44:
[----:B------:R-:W-:Y:S05]  /*3590*/  BRA `(.L_x_46) ;  /* 0xffffffd400b07947 */ /* 0x000fea000383ffff */
.L_x_11:
[----:B------:R-:W-:Y:S01]  /*35a0*/  BSSY B1, `(.L_x_47) ;  /* 0x0000006000017945 */ /* 0x000fe20003800000 */
[----:B------:R-:W-:Y:S01]  /*35b0*/  PLOP3.LUT P0, PT, P0, PT, PT, 0x8, 0x80 ;  /* 0x000000000080781c */ /* 0x000fe2000070e170 */
[----:B------:R-:W-:-:S12]  /*35c0*/  IMAD.MOV.U32 R14, RZ, RZ, -0x1 ;  /* 0xffffffffff0e7424 */ /* 0x000fd800078e00ff */
[----:B------:R-:W-:Y:S05]  /*35d0*/  WARPSYNC.COLLECTIVE R14, `(.L_x_48) ;  /* 0x000000000e087348 */ /* 0x000fea0003c00000 */
[----:B------:R-:W-:Y:S01]  /*35e0*/  VOTE.ANY P0, P0 ;  /* 0x0000000000ff7806 */ /* 0x000fe20000000100 */
[----:B------:R-:W-:-:S12]  /*35f0*/  ENDCOLLECTIVE ;  /* 0x000000000000791b */ /* 0x000fd80003800000 */
.L_x_48:
[----:B------:R-:W-:Y:S05]  /*3600*/  BSYNC B1 ;  /* 0x0000000000017941 */ /* 0x000fea0003800000 */
.L_x_47:
[----:B------:R-:W-:Y:S05]  /*3610*/  BRA `(.L_x_49) ;  /* 0xffffffd400c07947 */ /* 0x000fea000383ffff */
.L_x_13:
[----:B------:R-:W0:Y:S01]  /*3620*/  S2R R33, SR_GEMASK ;  /* 0x0000000000217919 */ /* 0x000e220000003c00 */
[----:B------:R-:W-:Y:S01]  /*3630*/  BSSY B1, `(.L_x_50) ;  /* 0x0000006000017945 */ /* 0x000fe20003800000 */
[----:B------:R-:W-:Y:S01]  /*3640*/  PLOP3.LUT P3, PT, P0, PT, PT, 0x8, 0x80 ;  /* 0x000000000080781c */ /* 0x000fe2000076e170 */
[----:B------:R-:W-:-:S12]  /*3650*/  IMAD.MOV.U32 R14, RZ, RZ, -0x1 ;  /* 0xffffffffff0e7424 */ /* 0x000fd800078e00ff */
[----:B0-----:R-:W-:Y:S05]  /*3660*/  WARPSYNC.COLLECTIVE R14, `(.L_x_51) ;  /* 0x000000000e087348 */ /* 0x001fea0003c00000 */
[----:B------:R-:W-:Y:S01]  /*3670*/  VOTE.ANY R14, PT, P3 ;  /* 0x00000000000e7806 */ /* 0x000fe200018e0100 */
[----:B0-----:R-:W-:Y:S06]  /*3680*/  ENDCOLLECTIVE ;  /* 0x000000000000791b */ /* 0x001fec0003800000 */
.L_x_51:
[----:B------:R-:W-:Y:S05]  /*3690*/  BSYNC B1 ;  /* 0x0000000000017941 */ /* 0x000fea0003800000 */
.L_x_50:
[----:B------:R-:W-:Y:S01]  /*36a0*/  LOP3.LUT R14, R14, 0x80000000, R33, 0xec, !PT ;  /* 0x800000000e0e7812 */ /* 0x000fe200078eec21 */
[C---:B------:R-:W-:Y:S02]  /*36b0*/  VIADD R37, R4.reuse, 0x2 ;  /* 0x0000000204257836 */ /* 0x040fe40000000000 */
[----:B------:R-:W-:Y:S02]  /*36c0*/  VIADD R36, R4, 0x4 ;  /* 0x0000000404247836 */ /* 0x000fe40000000000 */
[----:B------:R-:W-:Y:S02]  /*36d0*/  VIADD R25, R14, 0xffffffff ;  /* 0xffffffff0e197836 */ /* 0x000fe40000000000 */
[----:B------:R-:W-:-:S03]  /*36e0*/  VIADD R35, R4, 0x8 ;  /* 0x0000000804237836 */ /* 0x000fc60000000000 */
[----:B------:R-:W-:Y:S01]  /*36f0*/  LOP3.LUT R39, R14, R25, RZ, 0xc, !PT ;  /* 0x000000190e277212 */ /* 0x000fe200078e0cff */
[----:B------:R-:W-:Y:S02]  /*3700*/  IMAD.MOV.U32 R25, RZ, RZ, 0x1 ;  /* 0x00000001ff197424 */ /* 0x000fe400078e00ff */
[----:B------:R-:W-:-:S03]  /*3710*/  IMAD.MOV.U32 R14, RZ, RZ, -0x1 ;  /* 0xffffffffff0e7424 */ /* 0x000fc600078e00ff */
[----:B------:R-:W0:Y:S02]  /*3720*/  POPC R39, R39 ;  /* 0x0000002700277309 */ /* 0x000e240000000000 */
[----:B0-----:R-:W-:Y:S01]  /*3730*/  IMAD.MOV.U32 R24, RZ, RZ, R39 ;  /* 0x000000ffff187224 */ /* 0x001fe200078e0027 */
[-C--:B------:R-:W-:Y:S02]  /*3740*/  ISETP.GE.AND P0, PT, R4, R39.reuse, PT ;  /* 0x000000270400720c */ /* 0x080fe40003f06270 */
[----:B------:R-:W-:-:S13]  /*3750*/  ISETP.GT.AND P1, PT, R36, R39, PT ;  /* 0x000000272400720c */ /* 0x000fda0003f24270 */
[----:B------:R-:W-:Y:S05]  /*3760*/  WARPSYNC.COLLECTIVE R14, `(.L_x_52) ;  /* 0x000000000e087348 */ /* 0x000fea0003c00000 */
[----:B------:R0:W1:Y:S02]  /*3770*/  SHFL.DOWN P3, R34, R13, R25, R24 ;  /* 0x080000190d227389 */ /* 0x0000640000060018 */
[----:B01----:R-:W-:Y:S05]  /*3780*/  ENDCOLLECTIVE ;  /* 0x000000000000791b */ /* 0x003fea0003800000 */
.L_x_52:
[----:B------:R-:W-:Y:S01]  /*3790*/  IMAD.MOV.U32 R25, RZ, RZ, 0x2 ;  /* 0x00000002ff197424 */ /* 0x000fe200078e00ff */
[----:B------:R-:W-:Y:S02]  /*37a0*/  SEL R26, R34, RZ, !P0 ;  /* 0x000000ff221a7207 */ /* 0x000fe40004000000 */
[----:B------:R-:W-:-:S03]  /*37b0*/  ISETP.GT.AND P0, PT, R37, R39, PT ;  /* 0x000000272500720c */ /* 0x000fc60003f04270 */
[----:B------:R-:W-:-:S04]  /*37c0*/  IMAD.IADD R26, R26, 0x1, R13 ;  /* 0x000000011a1a7824 */ /* 0x000fc800078e020d */
[----:B------:R-:W-:-:S07]  /*37d0*/  IMAD.MOV.U32 R13, RZ, RZ, R26 ;  /* 0x000000ffff0d7224 */ /* 0x000fce00078e001a */
[----:B------:R-:W-:Y:S05]  /*37e0*/  WARPSYNC.COLLECTIVE R14, `(.L_x_53) ;  /* 0x000000000e087348 */ /* 0x000fea0003c00000 */
[----:B------:R0:W1:Y:S02]  /*37f0*/  SHFL.DOWN P3, R34, R13, R25, R24 ;  /* 0x080000190d227389 */ /* 0x0000640000060018 */
[----:B01----:R-:W-:Y:S05]  /*3800*/  ENDCOLLECTIVE ;  /* 0x000000000000791b */ /* 0x003fea0003800000 */
.L_x_53:
[----:B------:R-:W-:Y:S01]  /*3810*/  IMAD.MOV.U32 R25, RZ, RZ, 0x4 ;  /* 0x00000004ff197424 */ /* 0x000fe200078e00ff */
[----:B------:R-:W-:Y:S02]  /*3820*/  SEL R27, R34, RZ, !P0 ;  /* 0x000000ff221b7207 */ /* 0x000fe40004000000 */
[----:B------:R-:W-:-:S03]  /*3830*/  ISETP.NE.AND P0, PT, R12, 0x65, PT ;  /* 0x000000650c00780c */ /* 0x000fc60003f05270 */
[----:B------:R-:W-:-:S04]  /*3840*/  IMAD.IADD R38, R26, 0x1, R27 ;  /* 0x000000011a267824 */ /* 0x000fc800078e021b */
[----:B------:R-:W-:-:S07]  /*3850*/  IMAD.MOV.U32 R13, RZ, RZ, R38 ;  /* 0x000000ffff0d7224 */ /* 0x000fce00078e0026 */
[----:B------:R-:W-:Y:S05]  /*3860*/  WARPSYNC.COLLECTIVE R14, `(.L_x_54) ;  /* 0x000000000e087348 */ /* 0x000fea0003c00000 */
[----:B------:R0:W1:Y:S02]  /*3870*/  SHFL.DOWN P3, R34, R13, R25, R24 ;  /* 0x080000190d227389 */ /* 0x0000640000060018 */
[----:B01----:R-:W-:Y:S05]  /*3880*/  ENDCOLLECTIVE ;  /* 0x000000000000791b */ /* 0x003fea0003800000 */
.L_x_54:
[----:B------:R-:W-:Y:S01]  /*3890*/  IMAD.MOV.U32 R25, RZ, RZ, 0x8 ;  /* 0x00000008ff197424 */ /* 0x000fe200078e00ff */
[----:B------:R-:W-:Y:S02]  /*38a0*/  SEL R27, R34, RZ, !P1 ;  /* 0x000000ff221b7207 */ /* 0x000fe40004800000 */
[----:B------:R-:W-:-:S03]  /*38b0*/  ISETP.GT.AND P1, PT, R35, R39, PT ;  /* 0x000000272300720c */ /* 0x000fc60003f24270 */
[----:B------:R-:W-:Y:S02]  /*38c0*/  IMAD.IADD R40, R38, 0x1, R27 ;  /* 0x0000000126287824 */ /* 0x000fe400078e021b */
[----:B------:R-:W-:Y:S02]  /*38d0*/  VIADD R38, R4, 0x10 ;  /* 0x0000001004267836 */ /* 0x000fe40000000000 */
[----:B------:R-:W-:-:S07]  /*38e0*/  IMAD.MOV.U32 R13, RZ, RZ, R40 ;  /* 0x000000ffff0d7224 */ /* 0x000fce00078e0028 */
[----:B------:R-:W-:Y:S05]  /*38f0*/  WARPSYNC.COLLECTIVE R14, `(.L_x_55) ;  /* 0x000000000e087348 */ /* 0x000fea0003c00000 */
[----:B------:R0:W1:Y:S02]  /*3900*/  SHFL.DOWN P3, R34, R13, R25, R24 ;  /* 0x080000190d227389 */ /* 0x0000640000060018 */
[----:B01----:R-:W-:Y:S05]  /*3910*/  ENDCOLLECTIVE ;  /* 0x000000000000791b */ /* 0x003fea0003800000 */
.L_x_55:
        /* <DEDUP_REMOVED lines=8> */
.L_x_56:
[----:B------:R-:W-:Y:S05]  /*39a0*/  WARPSYNC.COLLECTIVE R14, `(.L_x_57) ;  /* 0x000000000e087348 */ /* 0x000fea0003c00000 */
[----:B------:R-:W-:Y:S01]  /*39b0*/  VOTE.ALL P0, P0 ;  /* 0x0000000000ff7806 */ /* 0x000fe20000000000 */
[----:B------:R-:W-:-:S12]  /*39c0*/  ENDCOLLECTIVE ;  /* 0x000000000000791b */ /* 0x000fd80003800000 */
.L_x_57:
[----:B------:R-:W-:-:S05]  /*39d0*/  SEL R27, R34, RZ, !P1 ;  /* 0x000000ff221b7207 */ /* 0x000fca0004800000 */
[----:B------:R-:W-:Y:S02]  /*39e0*/  IMAD.IADD R40, R44, 0x1, R27 ;  /* 0x000000012c287824 */ /* 0x000fe400078e021b */
[----:B------:R-:W0:Y:S02]  /*39f0*/  LDC.64 R26, c[0x0][0x390] ;  /* 0x0000e400ff1a7b82 */ /* 0x000e240000000a00 */
[----:B0-----:R-:W-:-:S05]  /*3a00*/  IADD3 R26, P1, PT, R26, 0x100, RZ ;  /* 0x000001001a1a7810 */ /* 0x001fca0007f3e0ff */
[----:B------:R-:W-:Y:S01]  /*3a10*/  IMAD.X R27, RZ, RZ, R27, P1 ;  /* 0x000000ffff1b7224 */ /* 0x000fe200008e061b */
[----:B------:R-:W-:Y:S07]  /*3a20*/  BRA `(.L_x_58) ;  /* 0xffffffd400587947 */ /* 0x000fee000383ffff */
.L_x_15:
[----:B------:R-:W-:Y:S01]  /*3a30*/  BSSY B1, `(.L_x_59) ;  /* 0x0000006000017945 */ /* 0x000fe20003800000 */
[----:B------:R-:W-:Y:S01]  /*3a40*/  PLOP3.LUT P0, PT, P0, PT, PT, 0x8, 0x80 ;  /* 0x000000000080781c */ /* 0x000fe2000070e170 */
[----:B------:R-:W-:-:S12]  /*3a50*/  IMAD.MOV.U32 R14, RZ, RZ, -0x1 ;  /* 0xffffffffff0e7424 */ /* 0x000fd800078e00ff */
[----:B------:R-:W-:Y:S05]  /*3a60*/  WARPSYNC.COLLECTIVE R14, `(.L_x_60) ;  /* 0x000000000e087348 */ /* 0x000fea0003c00000 */
[----:B------:R-:W-:Y:S01]  /*3a70*/  VOTE.ANY P0, P0 ;  /* 0x0000000000ff7806 */ /* 0x000fe20000000100 */
[----:B------:R-:W-:-:S12]  /*3a80*/  ENDCOLLECTIVE ;  /* 0x000000000000791b */ /* 0x000fd80003800000 */
.L_x_60:
[----:B------:R-:W-:Y:S05]  /*3a90*/  BSYNC B1 ;  /* 0x0000000000017941 */ /* 0x000fea0003800000 */
.L_x_59:
[----:B------:R-:W-:Y:S05]  /*3aa0*/  BRA `(.L_x_61) ;  /* 0xffffffd400587947 */ /* 0x000fea000383ffff */
.L_x_19:
[----:B------:R-:W-:Y:S01]  /*3ab0*/  BSSY B1, `(.L_x_62) ;  /* 0x0000006000017945 */ /* 0x000fe20003800000 */
[----:B------:R-:W-:Y:S01]  /*3ac0*/  PLOP3.LUT P0, PT, P0, PT, PT, 0x8, 0x80 ;  /* 0x000000000080781c */ /* 0x000fe2000070e170 */
[----:B------:R-:W-:-:S12]  /*3ad0*/  IMAD.MOV.U32 R14, RZ, RZ, -0x1 ;  /* 0xffffffffff0e7424 */ /* 0x000fd800078e00ff */
[----:B------:R-:W-:Y:S05]  /*3ae0*/  WARPSYNC.COLLECTIVE R14, `(.L_x_63) ;  /* 0x000000000e087348 */ /* 0x000fea0003c00000 */
[----:B------:R-:W-:Y:S01]  /*3af0*/  VOTE.ANY P0, P0 ;  /* 0x0000000000ff7806 */ /* 0x000fe20000000100 */
[----:B------:R-:W-:-:S12]  /*3b00*/  ENDCOLLECTIVE ;  /* 0x000000000000791b */ /* 0x000fd80003800000 */
.L_x_63:
[----:B------:R-:W-:Y:S05]  /*3b10*/  BSYNC B1 ;  /* 0x0000000000017941 */ /* 0x000fea0003800000 */
.L_x_62:
[----:B------:R-:W-:Y:S05]  /*3b20*/  BRA `(.L_x_64) ;  /* 0xffffffd4006c7947 */ /* 0x000fea000383ffff */
.L_x_21:
[----:B------:R-:W-:Y:S01]  /*3b30*/  BSSY B1, `(.L_x_65) ;  /* 0x0000006000017945 */ /* 0x000fe20003800000 */
[----:B------:R-:W-:Y:S01]  /*3b40*/  PLOP3.LUT P3, PT, P0, PT, PT, 0x8, 0x80 ;  /* 0x000000000080781c */ /* 0x000fe2000076e170 */
[----:B------:R-:W-:-:S12]  /*3b50*/  IMAD.MOV.U32 R14, RZ, RZ, -0x1 ;  /* 0xffffffffff0e7424 */ /* 0x000fd800078e00ff */
[----:B------:R-:W-:Y:S05]  /*3b60*/  WARPSYNC.COLLECTIVE R14, `(.L_x_66) ;  /* 0x000000000e087348 */ /* 0x000fea0003c00000 */
[----:B------:R-:W-:Y:S01]  /*3b70*/  VOTE.ANY R14, PT, P3 ;  /* 0x00000000000e7806 */ /* 0x000fe200018e0100 */
[----:B------:R-:W-:Y:S06]  /*3b80*/  ENDCOLLECTIVE ;  /* 0x000000000000791b */ /* 0x000fec0003800000 */
.L_x_66:
[----:B------:R-:W-:Y:S05]  /*3b90*/  BSYNC B1 ;  /* 0x0000000000017941 */ /* 0x000fea0003800000 */
.L_x_65:
[----:B------:R-:W-:Y:S01]  /*3ba0*/  LOP3.LUT R14, R14, 0x80000000, R33, 0xec, !PT ;  /* 0x800000000e0e7812 */ /* 0x000fe200078eec21 */
[----:B------:R-:W-:-:S04]  /*3bb0*/  VIADD R32, R32, 0xffffffe0 ;  /* 0xffffffe020207836 */ /* 0x000fc80000000000 */
[----:B------:R-:W-:-:S05]  /*3bc0*/  VIADD R25, R14, 0xffffffff ;  /* 0xffffffff0e197836 */ /* 0x000fca0000000000 */
[----:B------:R-:W-:Y:S01]  /*3bd0*/  LOP3.LUT R41, R14, R25, RZ, 0xc, !PT ;  /* 0x000000190e297212 */ /* 0x000fe200078e0cff */
[----:B------:R-:W-:Y:S02]  /*3be0*/  IMAD.MOV.U32 R25, RZ, RZ, 0x1 ;  /* 0x00000001ff197424 */ /* 0x000fe400078e00ff */
[----:B------:R-:W-:Y:S01]  /*3bf0*/  IMAD.MOV.U32 R14, RZ, RZ, -0x1 ;  /* 0xffffffffff0e7424 */ /* 0x000fe200078e00ff */
[----:B------:R0:W1:Y:S06]  /*3c00*/  POPC R24, R41 ;  /* 0x0000002900187309 */ /* 0x00006c0000000000 */
[----:B01----:R-:W-:Y:S05]  /*3c10*/  WARPSYNC.COLLECTIVE R14, `(.L_x_67) ;  /* 0x000000000e087348 */ /* 0x003fea0003c00000 */
[----:B-1----:R1:W2:Y:S02]  /*3c20*/  SHFL.DOWN P3, R34, R13, R25, R24 ;  /* 0x080000190d227389 */ /* 0x0022a40000060018 */
[----:B012---:R-:W-:Y:S05]  /*3c30*/  ENDCOLLECTIVE ;  /* 0x000000000000791b */ /* 0x007fea0003800000 */
.L_x_67:
[----:B------:R-:W-:Y:S01]  /*3c40*/  ISETP.GE.AND P0, PT, R4, R24, PT ;  /* 0x000000180400720c */ /* 0x000fe20003f06270 */
[----:B------:R-:W-:-:S03]  /*3c50*/  IMAD.MOV.U32 R25, RZ, RZ, 0x2 ;  /* 0x00000002ff197424 */ /* 0x000fc600078e00ff */
[----:B------:R-:W-:Y:S02]  /*3c60*/  SEL R34, R34, RZ, !P0 ;  /* 0x000000ff22227207 */ /* 0x000fe40004000000 */
[----:B------:R-:W-:-:S03]  /*3c70*/  ISETP.GT.AND P0, PT, R37, R24, PT ;  /* 0x000000182500720c */ /* 0x000fc60003f04270 */
[----:B------:R-:W-:-:S04]  /*3c80*/  IMAD.IADD R39, R34, 0x1, R13 ;  /* 0x0000000122277824 */ /* 0x000fc800078e020d */
[----:B------:R-:W-:-:S07]  /*3c90*/  IMAD.MOV.U32 R13, RZ, RZ, R39 ;  /* 0x000000ffff0d7224 */ /* 0x000fce00078e0027 */
[----:B------:R-:W-:Y:S05]  /*3ca0*/  WARPSYNC.COLLECTIVE R14, `(.L_x_68) ;  /* 0x000000000e087348 */ /* 0x000fea0003c00000 */
[----:B------:R0:W1:Y:S02]  /*3cb0*/  SHFL.DOWN P3, R34, R13, R25, R24 ;  /* 0x080000190d227389 */ /* 0x0000640000060018 */
[----:B01----:R-:W-:Y:S05]  /*3cc0*/  ENDCOLLECTIVE ;  /* 0x000000000000791b */ /* 0x003fea0003800000 */
.L_x_68:
        /* <DEDUP_REMOVED lines=8> */
.L_x_69:
        /* <DEDUP_REMOVED lines=8> */
.L_x_70:
        /* <DEDUP_REMOVED lines=8> */
.L_x_71:
[----:B------:R-:W-:Y:S02]  /*3e50*/  SEL R34, R34, RZ, !P0 ;  /* 0x000000ff22227207 */ /* 0x000fe40004000000 */
[----:B------:R-:W-:Y:S02]  /*3e60*/  ISETP.NE.AND P0, PT, R12, 0x65, PT ;  /* 0x000000650c00780c */ /* 0x000fe40003f05270 */
[----:B------:R-:W-:-:S11]  /*3e70*/  IADD3 R40, PT, PT, R39, R34, R40 ;  /* 0x0000002227287210 */ /* 0x000fd60007ffe028 */
[----:B------:R-:W-:Y:S05]  /*3e80*/  WARPSYNC.COLLECTIVE R14, `(.L_x_72) ;  /* 0x000000000e087348 */ /* 0x000fea0003c00000 */
[----:B------:R-:W-:Y:S01]  /*3e90*/  VOTE.ALL P0, P0 ;  /* 0x0000000000ff7806 */ /* 0x000fe20000000000 */
[----:B------:R-:W-:-:S12]  /*3ea0*/  ENDCOLLECTIVE ;  /* 0x000000000000791b */ /* 0x000fd80003800000 */
.L_x_72:
[----:B------:R-:W-:Y:S05]  /*3eb0*/  BRA `(.L_x_73) ;  /* 0xffffffd400087947 */ /* 0x000fea000383ffff */
.L_x_28:
[----:B------:R-:W-:Y:S01]  /*3ec0*/  BSSY B0, `(.L_x_74) ;  /* 0x0000006000007945 */ /* 0x000fe20003800000 */
[----:B------:R-:W-:Y:S01]  /*3ed0*/  PLOP3.LUT P0, PT, P0, PT, PT, 0x8, 0x80 ;  /* 0x000000000080781c */ /* 0x000fe2000070e170 */
[----:B------:R-:W-:-:S12]  /*3ee0*/  IMAD.MOV.U32 R14, RZ, RZ, -0x1 ;  /* 0xffffffffff0e7424 */ /* 0x000fd800078e00ff */
[----:B------:R-:W-:Y:S05]  /*3ef0*/  WARPSYNC.COLLECTIVE R14, `(.L_x_75) ;  /* 0x000000000e087348 */ /* 0x000fea0003c00000 */
[----:B------:R-:W-:Y:S01]  /*3f00*/  VOTE.ANY P0, P0 ;  /* 0x0000000000ff7806 */ /* 0x000fe20000000100 */
[----:B------:R-:W-:-:S12]  /*3f10*/  ENDCOLLECTIVE ;  /* 0x000000000000791b */ /* 0x000fd80003800000 */
.L_x_75:
[----:B------:R-:W-:Y:S05]  /*3f20*/  BSYNC B0 ;  /* 0x0000000000007941 */ /* 0x000fea0003800000 */
.L_x_74:
[----:B------:R-:W-:Y:S05]  /*3f30*/  BRA `(.L_x_76) ;  /* 0xffffffe400dc7947 */ /* 0x000fea000383ffff */
.L_x_32:
[----:B------:R-:W-:Y:S01]  /*3f40*/  BSSY B0, `(.L_x_77) ;  /* 0x0000006000007945 */ /* 0x000fe20003800000 */
[----:B------:R-:W-:Y:S01]  /*3f50*/  PLOP3.LUT P0, PT, P0, PT, PT, 0x8, 0x80 ;  /* 0x000000000080781c */ /* 0x000fe2000070e170 */
[----:B------:R-:W-:-:S12]  /*3f60*/  IMAD.MOV.U32 R14, RZ, RZ, -0x1 ;  /* 0xffffffffff0e7424 */ /* 0x000fd800078e00ff */
[----:B------:R-:W-:Y:S05]  /*3f70*/  WARPSYNC.COLLECTIVE R14, `(.L_x_78) ;  /* 0x000000000e087348 */ /* 0x000fea0003c00000 */
[----:B------:R-:W-:Y:S01]  /*3f80*/  VOTE.ANY P0, P0 ;  /* 0x0000000000ff7806 */ /* 0x000fe20000000100 */
[----:B------:R-:W-:-:S12]  /*3f90*/  ENDCOLLECTIVE ;  /* 0x000000000000791b */ /* 0x000fd80003800000 */
.L_x_78:
[----:B------:R-:W-:Y:S05]  /*3fa0*/  BSYNC B0 ;  /* 0x0000000000007941 */ /* 0x000fea0003800000 */
.L_x_77:
[----:B------:R-:W-:Y:S05]  /*3fb0*/  BRA `(.L_x_79) ;  /* 0xffffffe400ec7947 */ /* 0x000fea000383ffff */
.L_x_34:
[----:B------:R-:W0:Y:S01]  /*3fc0*/  S2R R36, SR_GEMASK ;  /* 0x0000000000247919 */ /* 0x000e220000003c00 */
[----:B------:R-:W-:Y:S01]  /*3fd0*/  BSSY B0, `(.L_x_80) ;  /* 0x0000007000007945 */ /* 0x000fe20003800000 */
[----:B------:R-:W-:Y:S01]  /*3fe0*/  ISETP.NE.AND P0, PT, R12, 0x65, PT ;  /* 0x000000650c00780c */ /* 0x000fe20003f05270 */
[----:B------:R-:W-:Y:S01]  /*3ff0*/  IMAD.MOV.U32 R14, RZ, RZ, -0x1 ;  /* 0xffffffffff0e7424 */ /* 0x000fe200078e00ff */
[----:B------:R-:W-:-:S13]  /*4000*/  PLOP3.LUT P3, PT, P3, PT, PT, 0x8, 0x80 ;  /* 0x000000000080781c */ /* 0x000fda0001f6e170 */
[----:B0-----:R-:W-:Y:S05]  /*4010*/  WARPSYNC.COLLECTIVE R14, `(.L_x_81) ;  /* 0x000000000e087348 */ /* 0x001fea0003c00000 */
[----:B------:R-:W-:Y:S01]  /*4020*/  VOTE.ANY R14, PT, P3 ;  /* 0x00000000000e7806 */ /* 0x000fe200018e0100 */
[----:B0-----:R-:W-:Y:S06]  /*4030*/  ENDCOLLECTIVE ;  /* 0x000000000000791b */ /* 0x001fec0003800000 */
.L_x_81:
[----:B------:R-:W-:Y:S05]  /*4040*/  BSYNC B0 ;  /* 0x0000000000007941 */ /* 0x000fea0003800000 */
.L_x_80:
[----:B------:R-:W-:Y:S01]  /*4050*/  LOP3.LUT R14, R14, 0x80000000, R36, 0xec, !PT ;  /* 0x800000000e0e7812 */ /* 0x000fe200078eec24 */
[C---:B------:R-:W-:Y:S02]  /*4060*/  VIADD R39, R33.reuse, 0x2 ;  /* 0x0000000221277836 */ /* 0x040fe40000000000 */
[----:B------:R-:W-:Y:S02]  /*4070*/  VIADD R38, R33, 0x4 ;  /* 0x0000000421267836 */ /* 0x000fe40000000000 */
[----:B------:R-:W-:-:S05]  /*4080*/  VIADD R25, R14, 0xffffffff ;  /* 0xffffffff0e197836 */ /* 0x000fca0000000000 */
[----:B------:R-:W-:Y:S01]  /*4090*/  LOP3.LUT R40, R14, R25, RZ, 0xc, !PT ;  /* 0x000000190e287212 */ /* 0x000fe200078e0cff */
[----:B------:R-:W-:Y:S02]  /*40a0*/  IMAD.MOV.U32 R25, RZ, RZ, 0x1 ;  /* 0x00000001ff197424 */ /* 0x000fe400078e00ff */
[----:B------:R-:W-:-:S03]  /*40b0*/  IMAD.MOV.U32 R14, RZ, RZ, -0x1 ;  /* 0xffffffffff0e7424 */ /* 0x000fc600078e00ff */
[----:B------:R-:W0:Y:S02]  /*40c0*/  POPC R40, R40 ;  /* 0x0000002800287309 */ /* 0x000e240000000000 */
[----:B0-----:R-:W-:-:S07]  /*40d0*/  IMAD.MOV.U32 R24, RZ, RZ, R40 ;  /* 0x000000ffff187224 */ /* 0x001fce00078e0028 */
[----:B------:R-:W-:Y:S05]  /*40e0*/  WARPSYNC.COLLECTIVE R14, `(.L_x_82) ;  /* 0x000000000e087348 */ /* 0x000fea0003c00000 */
[----:B------:R0:W1:Y:S02]  /*40f0*/  SHFL.DOWN P3, R34, R13, R25, R24 ;  /* 0x080000190d227389 */ /* 0x0000640000060018 */
[----:B01----:R-:W-:Y:S05]  /*4100*/  ENDCOLLECTIVE ;  /* 0x000000000000791b */ /* 0x003fea0003800000 */
.L_x_82:
[----:B------:R-:W-:Y:S01]  /*4110*/  IMAD.MOV.U32 R25, RZ, RZ, 0x2 ;  /* 0x00000002ff197424 */ /* 0x000fe200078e00ff */
[----:B------:R-:W-:-:S04]  /*4120*/  ISETP.GE.AND P3, PT, R33, R40, PT ;  /* 0x000000282100720c */ /* 0x000fc80003f66270 */
[----:B------:R-:W-:-:S05]  /*4130*/  SEL R34, R34, RZ, !P3 ;  /* 0x000000ff22227207 */ /* 0x000fca0005800000 */
[----:B------:R-:W-:-:S04]  /*4140*/  IMAD.IADD R37, R34, 0x1, R13 ;  /* 0x0000000122257824 */ /* 0x000fc800078e020d */
[----:B------:R-:W-:-:S07]  /*4150*/  IMAD.MOV.U32 R13, RZ, RZ, R37 ;  /* 0x000000ffff0d7224 */ /* 0x000fce00078e0025 */
[----:B------:R-:W-:Y:S05]  /*4160*/  WARPSYNC.COLLECTIVE R14, `(.L_x_83) ;  /* 0x000000000e087348 */ /* 0x000fea0003c00000 */
[----:B------:R0:W1:Y:S02]  /*4170*/  SHFL.DOWN P3, R34, R13, R25, R24 ;  /* 0x080000190d227389 */ /* 0x0000640000060018 */
[----:B01----:R-:W-:Y:S05]  /*4180*/  ENDCOLLECTIVE ;  /* 0x000000000000791b */ /* 0x003fea0003800000 */
.L_x_83:
[----:B------:R-:W-:Y:S01]  /*4190*/  IMAD.MOV.U32 R25, RZ, RZ, 0x4 ;  /* 0x00000004ff197424 */ /* 0x000fe200078e00ff */
[----:B------:R-:W-:-:S04]  /*41a0*/  ISETP.GT.AND P3, PT, R39, R40, PT ;  /* 0x000000282700720c */ /* 0x000fc80003f64270 */
[----:B------:R-:W-:-:S05]  /*41b0*/  SEL R34, R34, RZ, !P3 ;  /* 0x000000ff22227207 */ /* 0x000fca0005800000 */
[----:B------:R-:W-:Y:S02]  /*41c0*/  IMAD.IADD R45, R37, 0x1, R34 ;  /* 0x00000001252d7824 */ /* 0x000fe400078e0222 */
[----:B------:R-:W-:Y:S02]  /*41d0*/  VIADD R37, R33, 0x8 ;  /* 0x0000000821257836 */ /* 0x000fe40000000000 */
[----:B------:R-:W-:-:S07]  /*41e0*/  IMAD.MOV.U32 R13, RZ, RZ, R45 ;  /* 0x000000ffff0d7224 */ /* 0x000fce00078e002d */
[----:B------:R-:W-:Y:S05]  /*41f0*/  WARPSYNC.COLLECTIVE R14, `(.L_x_84) ;  /* 0x000000000e087348 */ /* 0x000fea0003c00000 */
[----:B------:R0:W1:Y:S02]  /*4200*/  SHFL.DOWN P3, R34, R13, R25, R24 ;  /* 0x080000190d227389 */ /* 0x0000640000060018 */
[----:B01----:R-:W-:Y:S05]  /*4210*/  ENDCOLLECTIVE ;  /* 0x000000000000791b */ /* 0x003fea0003800000 */
.L_x_84:
        /* <DEDUP_REMOVED lines=9> */
.L_x_85:
[----:B------:R-:W-:Y:S01]  /*42b0*/  IMAD.MOV.U32 R25, RZ, RZ, 0x10 ;  /* 0x00000010ff197424 */ /* 0x000fe200078e00ff */
[----:B------:R-:W-:-:S04]  /*42c0*/  ISETP.GT.AND P3, PT, R37, R40, PT ;  /* 0x000000282500720c */ /* 0x000fc80003f64270 */
[----:B------:R-:W-:-:S05]  /*42d0*/  SEL R41, R34, RZ, !P3 ;  /* 0x000000ff22297207 */ /* 0x000fca0005800000 */
[----:B------:R-:W-:-:S04]  /*42e0*/  IMAD.IADD R41, R44, 0x1, R41 ;  /* 0x000000012c297824 */ /* 0x000fc800078e0229 */
[----:B------:R-:W-:-:S07]  /*42f0*/  IMAD.MOV.U32 R13, RZ, RZ, R41 ;  /* 0x000000ffff0d7224 */ /* 0x000fce00078e0029 */
[----:B------:R-:W-:Y:S05]  /*4300*/  WARPSYNC.COLLECTIVE R14, `(.L_x_86) ;  /* 0x000000000e087348 */ /* 0x000fea0003c00000 */
[----:B------:R0:W1:Y:S02]  /*4310*/  SHFL.DOWN P3, R34, R13, R25, R24 ;  /* 0x080000190d227389 */ /* 0x0000640000060018 */
[----:B01----:R-:W-:Y:S05]  /*4320*/  ENDCOLLECTIVE ;  /* 0x000000000000791b */ /* 0x003fea0003800000 */
.L_x_86:
[----:B------:R-:W-:Y:S05]  /*4330*/  WARPSYNC.COLLECTIVE R14, `(.L_x_87) ;  /* 0x000000000e087348 */ /* 0x000fea0003c00000 */
[----:B------:R-:W-:Y:S01]  /*4340*/  VOTE.ALL P0, P0 ;  /* 0x0000000000ff7806 */ /* 0x000fe20000000000 */
[----:B------:R-:W-:-:S12]  /*4350*/  ENDCOLLECTIVE ;  /* 0x000000000000791b */ /* 0x000fd80003800000 */
.L_x_87:
[----:B------:R-:W0:Y:S01]  /*4360*/  LDC.64 R12, c[0x0][0x390] ;  /* 0x0000e400ff0c7b82 */ /* 0x000e220000000a00 */
[----:B------:R-:W-:-:S04]  /*4370*/  ISETP.GT.AND P3, PT, R45, R40, PT ;  /* 0x000000282d00720c */ /* 0x000fc80003f64270 */
[----:B------:R-:W-:-:S05]  /*4380*/  SEL R34, R34, RZ, !P3 ;  /* 0x000000ff22227207 */ /* 0x000fca0005800000 */
[----:B------:R-:W-:Y:S01]  /*4390*/  IMAD.IADD R40, R41, 0x1, R34 ;  /* 0x0000000129287824 */ /* 0x000fe200078e0222 */
[----:B0-----:R-:W-:-:S05]  /*43a0*/  IADD3 R44, P3, PT, R12, 0x100, RZ ;  /* 0x000001000c2c7810 */ /* 0x001fca0007f7e0ff */
[----:B------:R-:W-:Y:S01]  /*43b0*/  IMAD.X R45, RZ, RZ, R13, P3 ;  /* 0x000000ffff2d7224 */ /* 0x000fe200018e060d */
[----:B------:R-:W-:Y:S07]  /*43c0*/  BRA `(.L_x_88) ;  /* 0xffffffe400847947 */ /* 0x000fee000383ffff */
.L_x_36:
[----:B------:R-:W-:Y:S01]  /*43d0*/  BSSY B0, `(.L_x_89) ;  /* 0x0000006000007945 */ /* 0x000fe20003800000 */
[----:B------:R-:W-:Y:S01]  /*43e0*/  PLOP3.LUT P0, PT, P0, PT, PT, 0x8, 0x80 ;  /* 0x000000000080781c */ /* 0x000fe2000070e170 */
[----:B------:R-:W-:-:S12]  /*43f0*/  IMAD.MOV.U32 R14, RZ, RZ, -0x1 ;  /* 0xffffffffff0e7424 */ /* 0x000fd800078e00ff */
[----:B------:R-:W-:Y:S05]  /*4400*/  WARPSYNC.COLLECTIVE R14, `(.L_x_90) ;  /* 0x000000000e087348 */ /* 0x000fea0003c00000 */
[----:B------:R-:W-:Y:S01]  /*4410*/  VOTE.ANY P0, P0 ;  /* 0x0000000000ff7806 */ /* 0x000fe20000000100 */
[----:B------:R-:W-:-:S12]  /*4420*/  ENDCOLLECTIVE ;  /* 0x000000000000791b */ /* 0x000fd80003800000 */
.L_x_90:
[----:B------:R-:W-:Y:S05]  /*4430*/  BSYNC B0 ;  /* 0x0000000000007941 */ /* 0x000fea0003800000 */
.L_x_89:
[----:B------:R-:W-:Y:S05]  /*4440*/  BRA `(.L_x_91) ;  /* 0xffffffe400847947 */ /* 0x000fea000383ffff */
.L_x_40:
[----:B------:R-:W-:Y:S01]  /*4450*/  BSSY B0, `(.L_x_92) ;  /* 0x0000006000007945 */ /* 0x000fe20003800000 */
[----:B------:R-:W-:Y:S01]  /*4460*/  PLOP3.LUT P0, PT, P0, PT, PT, 0x8, 0x80 ;  /* 0x000000000080781c */ /* 0x000fe2000070e170 */
[----:B------:R-:W-:-:S12]  /*4470*/  IMAD.MOV.U32 R14, RZ, RZ, -0x1 ;  /* 0xffffffffff0e7424 */ /* 0x000fd800078e00ff */
[----:B------:R-:W-:Y:S05]  /*4480*/  WARPSYNC.COLLECTIVE R14, `(.L_x_93) ;  /* 0x000000000e087348 */ /* 0x000fea0003c00000 */
[----:B------:R-:W-:Y:S01]  /*4490*/  VOTE.ANY P0, P0 ;  /* 0x0000000000ff7806 */ /* 0x000fe20000000100 */
[----:B------:R-:W-:-:S12]  /*44a0*/  ENDCOLLECTIVE ;  /* 0x000000000000791b */ /* 0x000fd80003800000 */
.L_x_93:
[----:B------:R-:W-:Y:S05]  /*44b0*/  BSYNC B0 ;  /* 0x0000000000007941 */ /* 0x000fea0003800000 */
.L_x_92:
[----:B------:R-:W-:Y:S05]  /*44c0*/  BRA `(.L_x_94) ;  /* 0xffffffe400947947 */ /* 0x000fea000383ffff */
.L_x_42:
[----:B------:R-:W-:Y:S01]  /*44d0*/  BSSY B0, `(.L_x_95) ;  /* 0x0000006000007945 */ /* 0x000fe20003800000 */
[----:B------:R-:W-:Y:S01]  /*44e0*/  PLOP3.LUT P3, PT, P0, PT, PT, 0x8, 0x80 ;  /* 0x000000000080781c */ /* 0x000fe2000076e170 */
[----:B------:R-:W-:-:S12]  /*44f0*/  IMAD.MOV.U32 R14, RZ, RZ, -0x1 ;  /* 0xffffffffff0e7424 */ /* 0x000fd800078e00ff */
[----:B------:R-:W-:Y:S05]  /*4500*/  WARPSYNC.COLLECTIVE R14, `(.L_x_96) ;  /* 0x000000000e087348 */ /* 0x000fea0003c00000 */
[----:B------:R-:W-:Y:S01]  /*4510*/  VOTE.ANY R14, PT, P3 ;  /* 0x00000000000e7806 */ /* 0x000fe200018e0100 */
[----:B------:R-:W-:Y:S06]  /*4520*/  ENDCOLLECTIVE ;  /* 0x000000000000791b */ /* 0x000fec0003800000 */
.L_x_96:
[----:B------:R-:W-:Y:S05]  /*4530*/  BSYNC B0 ;  /* 0x0000000000007941 */ /* 0x000fea0003800000 */
.L_x_95:
[----:B------:R-:W-:Y:S01]  /*4540*/  LOP3.LUT R14, R14, 0x80000000, R36, 0xec, !PT ;  /* 0x800000000e0e7812 */ /* 0x000fe200078eec24 */
[----:B------:R-:W-:-:S04]  /*4550*/  VIADD R35, R35, 0xffffffe0 ;  /* 0xffffffe023237836 */ /* 0x000fc80000000000 */
[----:B------:R-:W-:-:S05]  /*4560*/  VIADD R25, R14, 0xffffffff ;  /* 0xffffffff0e197836 */ /* 0x000fca0000000000 */
[----:B------:R-:W-:Y:S01]  /*4570*/  LOP3.LUT R25, R14, R25, RZ, 0xc, !PT ;  /* 0x000000190e197212 */ /* 0x000fe200078e0cff */
[----:B------:R-:W-:-:S03]  /*4580*/  IMAD.MOV.U32 R14, RZ, RZ, -0x1 ;  /* 0xffffffffff0e7424 */ /* 0x000fc600078e00ff */
[----:B------:R0:W1:Y:S02]  /*4590*/  POPC R24, R25 ;  /* 0x0000001900187309 */ /* 0x0000640000000000 */
[----:B0-----:R-:W-:Y:S01]  /*45a0*/  IMAD.MOV.U32 R25, RZ, RZ, 0x1 ;  /* 0x00000001ff197424 */ /* 0x001fe200078e00ff */
[----:B-1----:R-:W-:-:S13]  /*45b0*/  ISETP.GE.AND P0, PT, R33, R24, PT ;  /* 0x000000182100720c */ /* 0x002fda0003f06270 */
[----:B------:R-:W-:Y:S05]  /*45c0*/  WARPSYNC.COLLECTIVE R14, `(.L_x_97) ;  /* 0x000000000e087348 */ /* 0x000fea0003c00000 */
[----:B------:R0:W1:Y:S02]  /*45d0*/  SHFL.DOWN P3, R34, R13, R25, R24 ;  /* 0x080000190d227389 */ /* 0x0000640000060018 */
[----:B01----:R-:W-:Y:S05]  /*45e0*/  ENDCOLLECTIVE ;  /* 0x000000000000791b */ /* 0x003fea0003800000 */
.L_x_97:
        /* <DEDUP_REMOVED lines=8> */
.L_x_98:
        /* <DEDUP_REMOVED lines=8> */
.L_x_99:
[----:B------:R-:W-:Y:S01]  /*46f0*/  IMAD.MOV.U32 R25, RZ, RZ, 0x8 ;  /* 0x00000008ff197424 */ /* 0x000fe200078e00ff */
[----:B------:R-:W-:Y:S02]  /*4700*/  SEL R34, R34, RZ, !P0 ;  /* 0x000000ff22227207 */ /* 0x000fe40004000000 */
[----:B------:R-:W-:-:S03]  /*4710*/  ISETP.GT.AND P0, PT, R37, R24, PT ;  /* 0x000000182500720c */ /* 0x000fc60003f04270 */
[----:B------:R-:W-:-:S10]  /*4720*/  IMAD.IADD R13, R41, 0x1, R34 ;  /* 0x00000001290d7824 */ /* 0x000fd400078e0222 */
[----:B------:R-:W-:Y:S05]  /*4730*/  WARPSYNC.COLLECTIVE R14, `(.L_x_100) ;  /* 0x000000000e087348 */ /* 0x000fea0003c00000 */
[----:B------:R0:W1:Y:S02]  /*4740*/  SHFL.DOWN P3, R34, R13, R25, R24 ;  /* 0x080000190d227389 */ /* 0x0000640000060018 */
[----:B01----:R-:W-:Y:S05]  /*4750*/  ENDCOLLECTIVE ;  /* 0x000000000000791b */ /* 0x003fea0003800000 */
.L_x_100:
[----:B------:R-:W-:Y:S01]  /*4760*/  IMAD.MOV.U32 R25, RZ, RZ, 0x10 ;  /* 0x00000010ff197424 */ /* 0x000fe200078e00ff */
[----:B------:R-:W-:-:S05]  /*4770*/  SEL R34, R34, RZ, !P0 ;  /* 0x000000ff22227207 */ /* 0x000fca0004000000 */
[----:B------:R-:W-:-:S04]  /*4780*/  IMAD.IADD R41, R13, 0x1, R34 ;  /* 0x000000010d297824 */ /* 0x000fc800078e0222 */
[----:B------:R-:W-:-:S07]  /*4790*/  IMAD.MOV.U32 R13, RZ, RZ, R41 ;  /* 0x000000ffff0d7224 */ /* 0x000fce00078e0029 */
[----:B------:R-:W-:Y:S05]  /*47a0*/  WARPSYNC.COLLECTIVE R14, `(.L_x_101) ;  /* 0x000000000e087348 */ /* 0x000fea0003c00000 */
[----:B------:R0:W1:Y:S02]  /*47b0*/  SHFL.DOWN P3, R34, R13, R25, R24 ;  /* 0x080000190d227389 */ /* 0x0000640000060018 */
[----:B01----:R-:W-:Y:S05]  /*47c0*/  ENDCOLLECTIVE ;  /* 0x000000000000791b */ /* 0x003fea0003800000 */
.L_x_101:
[----:B------:R-:W-:-:S05]  /*47d0*/  VIADD R13, R33, 0x10 ;  /* 0x00000010210d7836 */ /* 0x000fca0000000000 */
[----:B------:R-:W-:-:S04]  /*47e0*/  ISETP.GT.AND P0, PT, R13, R24, PT ;  /* 0x000000180d00720c */ /* 0x000fc80003f04270 */
[----:B------:R-:W-:Y:S02]  /*47f0*/  SEL R34, R34, RZ, !P0 ;  /* 0x000000ff22227207 */ /* 0x000fe40004000000 */
[----:B------:R-:W-:Y:S02]  /*4800*/  ISETP.NE.AND P0, PT, R12, 0x65, PT ;  /* 0x000000650c00780c */ /* 0x000fe40003f05270 */
[----:B------:R-:W-:-:S11]  /*4810*/  IADD3 R40, PT, PT, R41, R34, R40 ;  /* 0x0000002229287210 */ /* 0x000fd60007ffe028 */
[----:B------:R-:W-:Y:S05]  /*4820*/  WARPSYNC.COLLECTIVE R14, `(.L_x_102) ;  /* 0x000000000e087348 */ /* 0x000fea0003c00000 */
[----:B------:R-:W-:Y:S01]  /*4830*/  VOTE.ALL P0, P0 ;  /* 0x0000000000ff7806 */ /* 0x000fe20000000000 */
[----:B------:R-:W-:-:S12]  /*4840*/  ENDCOLLECTIVE ;  /* 0x000000000000791b */ /* 0x000fd80003800000 */
.L_x_102:
[----:B------:R-:W-:Y:S05]  /*4850*/  BRA `(.L_x_103) ;  /* 0xffffffe400347947 */ /* 0x000fea000383ffff */
.L_x_104:
[----:B------:R-:W-:-:S00]  /*4860*/  BRA `(.L_x_104) ;  /* 0xfffffffc00fc7947 */ /* 0x000fc0000383ffff */
[----:B------:R-:W-:-:S00]  /*4870*/  NOP ;  /* 0x0000000000007918 */ /* 0x000fc00000000000 */
        /* <DEDUP_REMOVED lines=8> */
.L_x_107:


//--------------------- .text._ZN3cub18CUB_300001_SM_10006detail4scan20DeviceScanInitKernelINS0_13ScanTileStateIiLb1EEEEEvT_i --------------------------
	.section	.text._ZN3cub18CUB_300001_SM_10006detail4scan20DeviceScanInitKernelINS0_13ScanTileStateIiLb1EEEEEvT_i,"ax",@progbits
	.align	128
        .global         _ZN3cub18CUB_300001_SM_10006detail4scan20DeviceScanInitKernelINS0_13ScanTileStateIiLb1EEEEEvT_i
        .type           _ZN3cub18CUB_300001_SM_10006detail4scan20DeviceScanInitKernelINS0_13ScanTileStateIiLb1EEEEEvT_i,@function
        .size           _ZN3cub18CUB_300001_SM_10006detail4scan20DeviceScanInitKernelINS0_13ScanTileStateIiLb1EEEEEvT_i,(.L_x_108 - _ZN3cub18CUB_300001_SM_10006detail4scan20DeviceScanInitKernelINS0_13ScanTileStateIiLb1EEEEEvT_i)
        .other          _ZN3cub18CUB_300001_SM_10006detail4scan20DeviceScanInitKernelINS0_13ScanTileStateIiLb1EEEEEvT_i,@"STO_CUDA_ENTRY STV_DEFAULT"
_ZN3cub18CUB_300001_SM_10006detail4scan20DeviceScanInitKernelINS0_13ScanTileStateIiLb1EEEEEvT_i:
.text._ZN3cub18CUB_300001_SM_10006detail4scan20DeviceScanInitKernelINS0_13ScanTileStateIiLb1EEEEEvT_i:
[----:B------:R-:W-:Y:S01]  /*0000*/  LDC R1, c[0x0][0x37c] ;  /* 0x0000df00ff017b82 */ /* 0x000fe20000000800 */
[----:B------:R-:W0:Y:S07]  /*0010*/  S2R R0, SR_TID.X ;  /* 0x0000000000007919 */ /* 0x000e2e0000002100 */
[----:B------:R-:W1:Y:S01]  /*0020*/  S2UR UR6, SR_CTAID.X ;  /* 0x00000000000679c3 */ /* 0x000e620000002500 */
[----:B------:R-:W2:Y:S07]  /*0030*/  LDCU UR4, c[0x0][0x388] ;  /* 0x00007100ff0477ac */ /* 0x000eae0008000800 */
[----:B------:R-:W1:Y:S01]  /*0040*/  LDC R5, c[0x0][0x360] ;  /* 0x0000d800ff057b82 */ /* 0x000e620000000800 */
[----:B0-----:R-:W-:Y:S01]  /*0050*/  ISETP.GT.U32.AND P0, PT, R0, 0x1f, PT ;  /* 0x0000001f0000780c */ /* 0x001fe20003f04070 */
[----:B-1----:R-:W-:-:S03]  /*0060*/  IMAD R5, R5, UR6, R0 ;  /* 0x0000000605057c24 */ /* 0x002fc6000f8e0200 */
[----:B------:R-:W-:Y:S02]  /*0070*/  ISETP.NE.OR P0, PT, RZ, UR6, P0 ;  /* 0x00000006ff007c0c */ /* 0x000fe40008705670 */
[----:B--2---:R-:W-:Y:S01]  /*0080*/  ISETP.GE.AND P1, PT, R5, UR4, PT ;  /* 0x0000000405007c0c */ /* 0x004fe2000bf26270 */
[----:B------:R-:W0:-:S12]  /*0090*/  LDCU.64 UR4, c[0x0][0x358] ;  /* 0x00006b00ff0477ac */ /* 0x000e180008000a00 */
[----:B------:R-:W1:Y:S01]  /*00a0*/  @!P1 LDC.64 R2, c[0x0][0x380] ;  /* 0x0000e000ff029b82 */ /* 0x000e620000000a00 */
[----:B------:R-:W-:Y:S01]  /*00b0*/  @!P1 MOV R4, 0x63 ;  /* 0x0000006300049802 */ /* 0x000fe20000000f00 */
[----:B-1----:R-:W-:-:S04]  /*00c0*/  @!P1 IMAD.WIDE R2, R5, 0x8, R2 ;  /* 0x0000000805029825 */ /* 0x002fc800078e0202 */
[----:B------:R-:W-:-:S05]  /*00d0*/  HFMA2 R5, -RZ, RZ, 0, 0 ;  /* 0x00000000ff057431 */ /* 0x000fca00000001ff */
[----:B0-----:R0:W-:Y:S01]  /*00e0*/  @!P1 STG.E.64 desc[UR4][R2.64+0x100], R4 ;  /* 0x0001000402009986 */ /* 0x0011e2000c101b04 */
[----:B------:R-:W-:Y:S05]  /*00f0*/  @P0 EXIT ;  /* 0x000000000000094d */ /* 0x000fea0003800000 */
[----:B0-----:R-:W0:Y:S02]  /*0100*/  LDC.64 R2, c[0x0][0x380] ;  /* 0x0000e000ff027b82 */ /* 0x001e240000000a00 */
[----:B0-----:R-:W-:-:S05]  /*0110*/  IMAD.WIDE.U32 R2, R0, 0x8, R2 ;  /* 0x0000000800027825 */ /* 0x001fca00078e0002 */
[----:B------:R-:W-:Y:S01]  /*0120*/  STG.E.64 desc[UR4][R2.64], RZ ;  /* 0x000000ff02007986 */ /* 0x000fe2000c101b04 */
[----:B------:R-:W-:Y:S05]  /*0130*/  EXIT ;  /* 0x000000000000794d */ /* 0x000fea0003800000 */
.L_x_105:
        /* <DEDUP_REMOVED lines=12> */
.L_x_108:


//--------------------- .text._ZN3cub18CUB_300001_SM_10006detail11EmptyKernelIvEEvv --------------------------
	.section	.text._ZN3cub18CUB_300001_SM_10006detail11EmptyKernelIvEEvv,"ax",@progbits
	.align	128
        .global         _ZN3cub18CUB_300001_SM_10006detail11EmptyKernelIvEEvv
        .type           _ZN3cub18CUB_300001_SM_10006detail11EmptyKernelIvEEvv,@function
        .size           _ZN3cub18CUB_300001_SM_10006detail11EmptyKernelIvEEvv,(.L_x_109 - _ZN3cub18CUB_300001_SM_10006detail11EmptyKernelIvEEvv)
        .other          _ZN3cub18CUB_300001_SM_10006detail11EmptyKernelIvEEvv,@"STO_CUDA_ENTRY STV_DEFAULT"
_ZN3cub18CUB_300001_SM_10006detail11EmptyKernelIvEEvv:
.text._ZN3cub18CUB_300001_SM_10006detail11EmptyKernelIvEEvv:
[----:B------:R-:W-:Y:S01]  /*0000*/  LDC R1, c[0x0][0x37c] ;  /* 0x0000df00ff017b82 */ /* 0x000fe20000000800 */
[----:B------:R-:W-:Y:S05]  /*0010*/  EXIT ;  /* 0x000000000000794d */ /* 0x000fea0003800000 */
.L_x_106:
        /* <DEDUP_REMOVED lines=14> */
.L_x_109:


//--------------------- .nv.shared._ZN3cub18CUB_300001_SM_10006detail4scan16DeviceScanKernelINS2_10policy_hubIiiij3AddE10Policy1000EPiS8_NS0_13ScanTileStateIiLb1EEES5_NS0_8NullTypeEjiLb0ESB_EEvT0_T1_T2_iT3_T4_T5_ --------------------------
	.section	.nv.shared._ZN3cub18CUB_300001_SM_10006detail4scan16DeviceScanKernelINS2_10policy_hubIiiij3AddE10Policy1000EPiS8_NS0_13ScanTileStateIiLb1EEES5_NS0_8NullTypeEjiLb0ESB_EEvT0_T1_T2_iT3_T4_T5_,"aw",@nobits
	.sectionflags	@""
	.align	16
.nv.shared._ZN3cub18CUB_300001_SM_10006detail4scan16DeviceScanKernelINS2_10policy_hubIiiij3AddE10Policy1000EPiS8_NS0_13ScanTileStateIiLb1EEES5_NS0_8NullTypeEjiLb0ESB_EEvT0_T1_T2_iT3_T4_T5_:
	.zero		8720


//--------------------- .nv.shared.reserved.0     --------------------------
	.section	.nv.shared.reserved.0,"aw",@nobits
	.weak		__nv_reservedSMEM_offset_0_alias
	.size		__nv_reservedSMEM_offset_0_alias, 0, 64
	.other		__nv_reservedSMEM_offset_0_alias,@"STO_CUDA_RESERVED_SHARED STV_DEFAULT"
__nv_reservedSMEM_offset_0_alias:
	.zero		0
	.zero		64


//--------------------- .nv.global                --------------------------
	.section	.nv.global,"aw",@nobits
.nv.global:
	.type		_ZN34_INTERNAL_3cd0ceda_4_k_cu_bdc222486thrust24THRUST_300001_SM_1000_NS12placeholders2_5E,@object
	.size		_ZN34_INTERNAL_3cd0ceda_4_k_cu_bdc222486thrust24THRUST_300001_SM_1000_NS12placeholders2_5E,(_ZN34_INTERNAL_3cd0ceda_4_k_cu_bdc222484cuda3std3__45__cpo6cbeginE - _ZN34_INTERNAL_3cd0ceda_4_k_cu_bdc222486thrust24THRUST_300001_SM_1000_NS12placeholders2_5E)
_ZN34_INTERNAL_3cd0ceda_4_k_cu_bdc222486thrust24THRUST_300001_SM_1000_NS12placeholders2_5E:
	.zero		1
	.type		_ZN34_INTERNAL_3cd0ceda_4_k_cu_bdc222484cuda3std3__45__cpo6cbeginE,@object
	.size		_ZN34_INTERNAL_3cd0ceda_4_k_cu_bdc222484cuda3std3__45__cpo6cbeginE,(_ZN34_INTERNAL_3cd0ceda_4_k_cu_bdc222484cuda3std6ranges3__45__cpo6cbeginE - _ZN34_INTERNAL_3cd0ceda_4_k_cu_bdc222484cuda3std3__45__cpo6cbeginE)
_ZN34_INTERNAL_3cd0ceda_4_k_cu_bdc222484cuda3std3__45__cpo6cbeginE:
	.zero		1
	.type		_ZN34_INTERNAL_3cd0ceda_4_k_cu_bdc222484cuda3std6ranges3__45__cpo6cbeginE,@object
	.size		_ZN34_INTERNAL_3cd0ceda_4_k_cu_bdc222484cuda3std6ranges3__45__cpo6cbeginE,(_ZN34_INTERNAL_3cd0ceda_4_k_cu_bdc222484cuda3std3__48in_placeE - _ZN34_INTERNAL_3cd0ceda_4_k_cu_bdc222484cuda3std6ranges3__45__cpo6cbeginE)
_ZN34_INTERNAL_3cd0ceda_4_k_cu_bdc222484cuda3std6ranges3__45__cpo6cbeginE:
	.zero		1
	.type		_ZN34_INTERNAL_3cd0ceda_4_k_cu_bdc222484cuda3std3__48in_placeE,@object
	.size		_ZN34_INTERNAL_3cd0ceda_4_k_cu_bdc222484cuda3std3__48in_placeE,(_ZN34_INTERNAL_3cd0ceda_4_k_cu_bdc222484cuda3std6ranges3__45__cpo4sizeE - _ZN34_INTERNAL_3cd0ceda_4_k_cu_bdc222484cuda3std3__48in_placeE)
_ZN34_INTERNAL_3cd0ceda_4_k_cu_bdc222484cuda3std3__48in_placeE:
	.zero		1
	.type		_ZN34_INTERNAL_3cd0ceda_4_k_cu_bdc222484cuda3std6ranges3__45__cpo4sizeE,@object
	.size		_ZN34_INTERNAL_3cd0ceda_4_k_cu_bdc222484cuda3std6ranges3__45__cpo4sizeE,(_ZN34_INTERNAL_3cd0ceda_4_k_cu_bdc222486thrust24THRUST_300001_SM_1000_NS12placeholders2_9E - _ZN34_INTERNAL_3cd0ceda_4_k_cu_bdc222484cuda3std6ranges3__45__cpo4sizeE)
_ZN34_INTERNAL_3cd0ceda_4_k_cu_bdc222484cuda3std6ranges3__45__cpo4sizeE:
	.zero		1
	.type		_ZN34_INTERNAL_3cd0ceda_4_k_cu_bdc222486thrust24THRUST_300001_SM_1000_NS12placeholders2_9E,@object
	.size		_ZN34_INTERNAL_3cd0ceda_4_k_cu_bdc222486thrust24THRUST_300001_SM_1000_NS12placeholders2_9E,(_ZN34_INTERNAL_3cd0ceda_4_k_cu_bdc222484cuda3std3__45__cpo7crbeginE - _ZN34_INTERNAL_3cd0ceda_4_k_cu_bdc222486thrust24THRUST_300001_SM_1000_NS12placeholders2_9E)
_ZN34_INTERNAL_3cd0ceda_4_k_cu_bdc222486thrust24THRUST_300001_SM_1000_NS12placeholders2_9E:
	.zero		1
	.type		_ZN34_INTERNAL_3cd0ceda_4_k_cu_bdc222484cuda3std3__45__cpo7crbeginE,@object
	.size		_ZN34_INTERNAL_3cd0ceda_4_k_cu_bdc222484cuda3std3__45__cpo7crbeginE,(_ZN34_INTERNAL_3cd0ceda_4_k_cu_bdc222484cuda3std6ranges3__45__cpo4nextE - _ZN34_INTERNAL_3cd0ceda_4_k_cu_bdc222484cuda3std3__45__cpo7crbeginE)
_ZN34_INTERNAL_3cd0ceda_4_k_cu_bdc222484cuda3std3__45__cpo7crbeginE:
	.zero		1
	.type		_ZN34_INTERNAL_3cd0ceda_4_k_cu_bdc222484cuda3std6ranges3__45__cpo4nextE,@object
	.size		_ZN34_INTERNAL_3cd0ceda_4_k_cu_bdc222484cuda3std6ranges3__45__cpo4nextE,(_ZN34_INTERNAL_3cd0ceda_4_k_cu_bdc222484cuda3std6ranges3__45__cpo4swapE - _ZN34_INTERNAL_3cd0ceda_4_k_cu_bdc222484cuda3std6ranges3__45__cpo4nextE)
_ZN34_INTERNAL_3cd0ceda_4_k_cu_bdc222484cuda3std6ranges3__45__cpo4nextE:
	.zero		1
	.type		_ZN34_INTERNAL_3cd0ceda_4_k_cu_bdc222484cuda3std6ranges3__45__cpo4swapE,@object
	.size		_ZN34_INTERNAL_3cd0ceda_4_k_cu_bdc222484cuda3std6ranges3__45__cpo4swapE,(_ZN34_INTERNAL_3cd0ceda_4_k_cu_bdc222486thrust24THRUST_300001_SM_1000_NS12placeholders2_1E - _ZN34_INTERNAL_3cd0ceda_4_k_cu_bdc222484cuda3std6ranges3__45__cpo4swapE)
_ZN34_INTERNAL_3cd0ceda_4_k_cu_bdc222484cuda3std6ranges3__45__cpo4swapE:
	.zero		1
	.type		_ZN34_INTERNAL_3cd0ceda_4_k_cu_bdc222486thrust24THRUST_300001_SM_1000_NS12placeholders2_1E,@object
	.size		_ZN34_INTERNAL_3cd0ceda_4_k_cu_bdc222486thrust24THRUST_300001_SM_1000_NS12placeholders2_1E,(_ZN34_INTERNAL_3cd0ceda_4_k_cu_bdc222486thrust24THRUST_300001_SM_1000_NS12placeholders2_3E - _ZN34_INTERNAL_3cd0ceda_4_k_cu_bdc222486thrust24THRUST_300001_SM_1000_NS12placeholders2_1E)
_ZN34_INTERNAL_3cd0ceda_4_k_cu_bdc222486thrust24THRUST_300001_SM_1000_NS12placeholders2_1E:
	.zero		1
	.type		_ZN34_INTERNAL_3cd0ceda_4_k_cu_bdc222486thrust24THRUST_300001_SM_1000_NS12placeholders2_3E,@object
	.size		_ZN34_INTERNAL_3cd0ceda_4_k_cu_bdc222486thrust24THRUST_300001_SM_1000_NS12placeholders2_3E,(_ZN34_INTERNAL_3cd0ceda_4_k_cu_bdc222484cuda3std3__45__cpo5beginE - _ZN34_INTERNAL_3cd0ceda_4_k_cu_bdc222486thrust24THRUST_300001_SM_1000_NS12placeholders2_3E)
_ZN34_INTERNAL_3cd0ceda_4_k_cu_bdc222486thrust24THRUST_300001_SM_1000_NS12placeholders2_3E:
	.zero		1
	.type		_ZN34_INTERNAL_3cd0ceda_4_k_cu_bdc222484cuda3std3__45__cpo5beginE,@object
	.size		_ZN34_INTERNAL_3cd0ceda_4_k_cu_bdc222484cuda3std3__45__cpo5beginE,(_ZN34_INTERNAL_3cd0ceda_4_k_cu_bdc222484cuda3std6ranges3__45__cpo5beginE - _ZN34_INTERNAL_3cd0ceda_4_k_cu_bdc222484cuda3std3__45__cpo5beginE)
_ZN34_INTERNAL_3cd0ceda_4_k_cu_bdc222484cuda3std3__45__cpo5beginE:
	.zero		1
	.type		_ZN34_INTERNAL_3cd0ceda_4_k_cu_bdc222484cuda3std6ranges3__45__cpo5beginE,@object
	.size		_ZN34_INTERNAL_3cd0ceda_4_k_cu_bdc222484cuda3std6ranges3__45__cpo5beginE,(_ZN34_INTERNAL_3cd0ceda_4_k_cu_bdc222484cuda3std3__436_GLOBAL__N__3cd0ceda_4_k_cu_bdc222486ignoreE - _ZN34_INTERNAL_3cd0ceda_4_k_cu_bdc222484cuda3std6ranges3__45__cpo5beginE)
_ZN34_INTERNAL_3cd0ceda_4_k_cu_bdc222484cuda3std6ranges3__45__cpo5beginE:
	.zero		1
	.type		_ZN34_INTERNAL_3cd0ceda_4_k_cu_bdc222484cuda3std3__436_GLOBAL__N__3cd0ceda_4_k_cu_bdc222486ignoreE,@object
	.size		_ZN34_INTERNAL_3cd0ceda_4_k_cu_bdc222484cuda3std3__436_GLOBAL__N__3cd0ceda_4_k_cu_bdc222486ignoreE,(_ZN34_INTERNAL_3cd0ceda_4_k_cu_bdc222484cuda3std6ranges3__45__cpo4dataE - _ZN34_INTERNAL_3cd0ceda_4_k_cu_bdc222484cuda3std3__436_GLOBAL__N__3cd0ceda_4_k_cu_bdc222486ignoreE)
_ZN34_INTERNAL_3cd0ceda_4_k_cu_bdc222484cuda3std3__436_GLOBAL__N__3cd0ceda_4_k_cu_bdc222486ignoreE:
	.zero		1
	.type		_ZN34_INTERNAL_3cd0ceda_4_k_cu_bdc222484cuda3std6ranges3__45__cpo4dataE,@object
	.size		_ZN34_INTERNAL_3cd0ceda_4_k_cu_bdc222484cuda3std6ranges3__45__cpo4dataE,(_ZN34_INTERNAL_3cd0ceda_4_k_cu_bdc222486thrust24THRUST_300001_SM_1000_NS12placeholders2_7E - _ZN34_INTERNAL_3cd0ceda_4_k_cu_bdc222484cuda3std6ranges3__45__cpo4dataE)
_ZN34_INTERNAL_3cd0ceda_4_k_cu_bdc222484cuda3std6ranges3__45__cpo4dataE:
	.zero		1
	.type		_ZN34_INTERNAL_3cd0ceda_4_k_cu_bdc222486thrust24THRUST_300001_SM_1000_NS12placeholders2_7E,@object
	.size		_ZN34_INTERNAL_3cd0ceda_4_k_cu_bdc222486thrust24THRUST_300001_SM_1000_NS12placeholders2_7E,(_ZN34_INTERNAL_3cd0ceda_4_k_cu_bdc222484cuda3std3__45__cpo6rbeginE - _ZN34_INTERNAL_3cd0ceda_4_k_cu_bdc222486thrust24THRUST_300001_SM_1000_NS12placeholders2_7E)
_ZN34_INTERNAL_3cd0ceda_4_k_cu_bdc222486thrust24THRUST_300001_SM_1000_NS12placeholders2_7E:
	.zero		1
	.type		_ZN34_INTERNAL_3cd0ceda_4_k_cu_bdc222484cuda3std3__45__cpo6rbeginE,@object
	.size		_ZN34_INTERNAL_3cd0ceda_4_k_cu_bdc222484cuda3std3__45__cpo6rbeginE,(_ZN34_INTERNAL_3cd0ceda_4_k_cu_bdc222484cuda3std6ranges3__45__cpo7advanceE - _ZN34_INTERNAL_3cd0ceda_4_k_cu_bdc222484cuda3std3__45__cpo6rbeginE)
_ZN34_INTERNAL_3cd0ceda_4_k_cu_bdc222484cuda3std3__45__cpo6rbeginE:
	.zero		1
	.type		_ZN34_INTERNAL_3cd0ceda_4_k_cu_bdc222484cuda3std6ranges3__45__cpo7advanceE,@object
	.size		_ZN34_INTERNAL_3cd0ceda_4_k_cu_bdc222484cuda3std6ranges3__45__cpo7advanceE,(_ZN34_INTERNAL_3cd0ceda_4_k_cu_bdc222484cuda3std3__47nulloptE - _ZN34_INTERNAL_3cd0ceda_4_k_cu_bdc222484cuda3std6ranges3__45__cpo7advanceE)
_ZN34_INTERNAL_3cd0ceda_4_k_cu_bdc222484cuda3std6ranges3__45__cpo7advanceE:
	.zero		1
	.type		_ZN34_INTERNAL_3cd0ceda_4_k_cu_bdc222484cuda3std3__47nulloptE,@object
	.size		_ZN34_INTERNAL_3cd0ceda_4_k_cu_bdc222484cuda3std3__47nulloptE,(_ZN34_INTERNAL_3cd0ceda_4_k_cu_bdc222484cuda3std6ranges3__45__cpo8distanceE - _ZN34_INTERNAL_3cd0ceda_4_k_cu_bdc222484cuda3std3__47nulloptE)
_ZN34_INTERNAL_3cd0ceda_4_k_cu_bdc222484cuda3std3__47nulloptE:
	.zero		1
	.type		_ZN34_INTERNAL_3cd0ceda_4_k_cu_bdc222484cuda3std6ranges3__45__cpo8distanceE,@object
	.size		_ZN34_INTERNAL_3cd0ceda_4_k_cu_bdc222484cuda3std6ranges3__45__cpo8distanceE,(_ZN34_INTERNAL_3cd0ceda_4_k_cu_bdc222486thrust24THRUST_300001_SM_1000_NS12placeholders2_6E - _ZN34_INTERNAL_3cd0ceda_4_k_cu_bdc222484cuda3std6ranges3__45__cpo8distanceE)
_ZN34_INTERNAL_3cd0ceda_4_k_cu_bdc222484cuda3std6ranges3__45__cpo8distanceE:
	.zero		1
	.type		_ZN34_INTERNAL_3cd0ceda_4_k_cu_bdc222486thrust24THRUST_300001_SM_1000_NS12placeholders2_6E,@object
	.size		_ZN34_INTERNAL_3cd0ceda_4_k_cu_bdc222486thrust24THRUST_300001_SM_1000_NS12placeholders2_6E,(_ZN34_INTERNAL_3cd0ceda_4_k_cu_bdc222484cuda3std3__45__cpo4cendE - _ZN34_INTERNAL_3cd0ceda_4_k_cu_bdc222486thrust24THRUST_300001_SM_1000_NS12placeholders2_6E)
_ZN34_INTERNAL_3cd0ceda_4_k_cu_bdc222486thrust24THRUST_300001_SM_1000_NS12placeholders2_6E:
	.zero		1
	.type		_ZN34_INTERNAL_3cd0ceda_4_k_cu_bdc222484cuda3std3__45__cpo4cendE,@object
	.size		_ZN34_INTERNAL_3cd0ceda_4_k_cu_bdc222484cuda3std3__45__cpo4cendE,(_ZN34_INTERNAL_3cd0ceda_4_k_cu_bdc222484cuda3std6ranges3__45__cpo4cendE - _ZN34_INTERNAL_3cd0ceda_4_k_cu_bdc222484cuda3std3__45__cpo4cendE)
_ZN34_INTERNAL_3cd0ceda_4_k_cu_bdc222484cuda3std3__45__cpo4cendE:
	.zero		1
	.type		_ZN34_INTERNAL_3cd0ceda_4_k_cu_bdc222484cuda3std6ranges3__45__cpo4cendE,@object
	.size		_ZN34_INTERNAL_3cd0ceda_4_k_cu_bdc222484cuda3std6ranges3__45__cpo4cendE,(_ZN34_INTERNAL_3cd0ceda_4_k_cu_bdc222484cuda3std3__420unreachable_sentinelE - _ZN34_INTERNAL_3cd0ceda_4_k_cu_bdc222484cuda3std6ranges3__45__cpo4cendE)
_ZN34_INTERNAL_3cd0ceda_4_k_cu_bdc222484cuda3std6ranges3__45__cpo4cendE:
	.zero		1
	.type		_ZN34_INTERNAL_3cd0ceda_4_k_cu_bdc222484cuda3std3__420unreachable_sentinelE,@object
	.size		_ZN34_INTERNAL_3cd0ceda_4_k_cu_bdc222484cuda3std3__420unreachable_sentinelE,(_ZN34_INTERNAL_3cd0ceda_4_k_cu_bdc222484cuda3std6ranges3__45__cpo5ssizeE - _ZN34_INTERNAL_3cd0ceda_4_k_cu_bdc222484cuda3std3__420unreachable_sentinelE)
_ZN34_INTERNAL_3cd0ceda_4_k_cu_bdc222484cuda3std3__420unreachable_sentinelE:
	.zero		1
	.type		_ZN34_INTERNAL_3cd0ceda_4_k_cu_bdc222484cuda3std6ranges3__45__cpo5ssizeE,@object
	.size		_ZN34_INTERNAL_3cd0ceda_4_k_cu_bdc222484cuda3std6ranges3__45__cpo5ssizeE,(_ZN34_INTERNAL_3cd0ceda_4_k_cu_bdc222486thrust24THRUST_300001_SM_1000_NS12placeholders3_10E - _ZN34_INTERNAL_3cd0ceda_4_k_cu_bdc222484cuda3std6ranges3__45__cpo5ssizeE)
_ZN34_INTERNAL_3cd0ceda_4_k_cu_bdc222484cuda3std6ranges3__45__cpo5ssizeE:
	.zero		1
	.type		_ZN34_INTERNAL_3cd0ceda_4_k_cu_bdc222486thrust24THRUST_300001_SM_1000_NS12placeholders3_10E,@object
	.size		_ZN34_INTERNAL_3cd0ceda_4_k_cu_bdc222486thrust24THRUST_300001_SM_1000_NS12placeholders3_10E,(_ZN34_INTERNAL_3cd0ceda_4_k_cu_bdc222484cuda3std3__45__cpo5crendE - _ZN34_INTERNAL_3cd0ceda_4_k_cu_bdc222486thrust24THRUST_300001_SM_1000_NS12placeholders3_10E)
_ZN34_INTERNAL_3cd0ceda_4_k_cu_bdc222486thrust24THRUST_300001_SM_1000_NS12placeholders3_10E:
	.zero		1
	.type		_ZN34_INTERNAL_3cd0ceda_4_k_cu_bdc222484cuda3std3__45__cpo5crendE,@object
	.size		_ZN34_INTERNAL_3cd0ceda_4_k_cu_bdc222484cuda3std3__45__cpo5crendE,(_ZN34_INTERNAL_3cd0ceda_4_k_cu_bdc222484cuda3std6ranges3__45__cpo4prevE - _ZN34_INTERNAL_3cd0ceda_4_k_cu_bdc222484cuda3std3__45__cpo5crendE)
_ZN34_INTERNAL_3cd0ceda_4_k_cu_bdc222484cuda3std3__45__cpo5crendE:
	.zero		1
	.type		_ZN34_INTERNAL_3cd0ceda_4_k_cu_bdc222484cuda3std6ranges3__45__cpo4prevE,@object
	.size		_ZN34_INTERNAL_3cd0ceda_4_k_cu_bdc222484cuda3std6ranges3__45__cpo4prevE,(_ZN34_INTERNAL_3cd0ceda_4_k_cu_bdc222484cuda3std6ranges3__45__cpo9iter_moveE - _ZN34_INTERNAL_3cd0ceda_4_k_cu_bdc222484cuda3std6ranges3__45__cpo4prevE)
_ZN34_INTERNAL_3cd0ceda_4_k_cu_bdc222484cuda3std6ranges3__45__cpo4prevE:
	.zero		1
	.type		_ZN34_INTERNAL_3cd0ceda_4_k_cu_bdc222484cuda3std6ranges3__45__cpo9iter_moveE,@object
	.size		_ZN34_INTERNAL_3cd0ceda_4_k_cu_bdc222484cuda3std6ranges3__45__cpo9iter_moveE,(_ZN34_INTERNAL_3cd0ceda_4_k_cu_bdc222486thrust24THRUST_300001_SM_1000_NS12placeholders2_2E - _ZN34_INTERNAL_3cd0ceda_4_k_cu_bdc222484cuda3std6ranges3__45__cpo9iter_moveE)
_ZN34_INTERNAL_3cd0ceda_4_k_cu_bdc222484cuda3std6ranges3__45__cpo9iter_moveE:
	.zero		1
	.type		_ZN34_INTERNAL_3cd0ceda_4_k_cu_bdc222486thrust24THRUST_300001_SM_1000_NS12placeholders2_2E,@object
	.size		_ZN34_INTERNAL_3cd0ceda_4_k_cu_bdc222486thrust24THRUST_300001_SM_1000_NS12placeholders2_2E,(_ZN34_INTERNAL_3cd0ceda_4_k_cu_bdc222486thrust24THRUST_300001_SM_1000_NS12placeholders2_4E - _ZN34_INTERNAL_3cd0ceda_4_k_cu_bdc222486thrust24THRUST_300001_SM_1000_NS12placeholders2_2E)
_ZN34_INTERNAL_3cd0ceda_4_k_cu_bdc222486thrust24THRUST_300001_SM_1000_NS12placeholders2_2E:
	.zero		1
	.type		_ZN34_INTERNAL_3cd0ceda_4_k_cu_bdc222486thrust24THRUST_300001_SM_1000_NS12placeholders2_4E,@object
	.size		_ZN34_INTERNAL_3cd0ceda_4_k_cu_bdc222486thrust24THRUST_300001_SM_1000_NS12placeholders2_4E,(_ZN34_INTERNAL_3cd0ceda_4_k_cu_bdc222484cuda3std3__45__cpo3endE - _ZN34_INTERNAL_3cd0ceda_4_k_cu_bdc222486thrust24THRUST_300001_SM_1000_NS12placeholders2_4E)
_ZN34_INTERNAL_3cd0ceda_4_k_cu_bdc222486thrust24THRUST_300001_SM_1000_NS12placeholders2_4E:
	.zero		1
	.type		_ZN34_INTERNAL_3cd0ceda_4_k_cu_bdc222484cuda3std3__45__cpo3endE,@object
	.size		_ZN34_INTERNAL_3cd0ceda_4_k_cu_bdc222484cuda3std3__45__cpo3endE,(_ZN34_INTERNAL_3cd0ceda_4_k_cu_bdc222484cuda3std6ranges3__45__cpo3endE - _ZN34_INTERNAL_3cd0ceda_4_k_cu_bdc222484cuda3std3__45__cpo3endE)
_ZN34_INTERNAL_3cd0ceda_4_k_cu_bdc222484cuda3std3__45__cpo3endE:
	.zero		1
	.type		_ZN34_INTERNAL_3cd0ceda_4_k_cu_bdc222484cuda3std6ranges3__45__cpo3endE,@object
	.size		_ZN34_INTERNAL_3cd0ceda_4_k_cu_bdc222484cuda3std6ranges3__45__cpo3endE,(_ZN34_INTERNAL_3cd0ceda_4_k_cu_bdc222484cuda3std3__419piecewise_constructE - _ZN34_INTERNAL_3cd0ceda_4_k_cu_bdc222484cuda3std6ranges3__45__cpo3endE)
_ZN34_INTERNAL_3cd0ceda_4_k_cu_bdc222484cuda3std6ranges3__45__cpo3endE:
	.zero		1
	.type		_ZN34_INTERNAL_3cd0ceda_4_k_cu_bdc222484cuda3std3__419piecewise_constructE,@object
	.size		_ZN34_INTERNAL_3cd0ceda_4_k_cu_bdc222484cuda3std3__419piecewise_constructE,(_ZN34_INTERNAL_3cd0ceda_4_k_cu_bdc222484cuda3std6ranges3__45__cpo5cdataE - _ZN34_INTERNAL_3cd0ceda_4_k_cu_bdc222484cuda3std3__419piecewise_constructE)
_ZN34_INTERNAL_3cd0ceda_4_k_cu_bdc222484cuda3std3__419piecewise_constructE:
	.zero		1
	.type		_ZN34_INTERNAL_3cd0ceda_4_k_cu_bdc222484cuda3std6ranges3__45__cpo5cdataE,@object
	.size		_ZN34_INTERNAL_3cd0ceda_4_k_cu_bdc222484cuda3std6ranges3__45__cpo5cdataE,(_ZN34_INTERNAL_3cd0ceda_4_k_cu_bdc222486thrust24THRUST_300001_SM_1000_NS12placeholders2_8E - _ZN34_INTERNAL_3cd0ceda_4_k_cu_bdc222484cuda3std6ranges3__45__cpo5cdataE)
_ZN34_INTERNAL_3cd0ceda_4_k_cu_bdc222484cuda3std6ranges3__45__cpo5cdataE:
	.zero		1
	.type		_ZN34_INTERNAL_3cd0ceda_4_k_cu_bdc222486thrust24THRUST_300001_SM_1000_NS12placeholders2_8E,@object
	.size		_ZN34_INTERNAL_3cd0ceda_4_k_cu_bdc222486thrust24THRUST_300001_SM_1000_NS12placeholders2_8E,(_ZN34_INTERNAL_3cd0ceda_4_k_cu_bdc222484cuda3std3__45__cpo4rendE - _ZN34_INTERNAL_3cd0ceda_4_k_cu_bdc222486thrust24THRUST_300001_SM_1000_NS12placeholders2_8E)
_ZN34_INTERNAL_3cd0ceda_4_k_cu_bdc222486thrust24THRUST_300001_SM_1000_NS12placeholders2_8E:
	.zero		1
	.type		_ZN34_INTERNAL_3cd0ceda_4_k_cu_bdc222484cuda3std3__45__cpo4rendE,@object
	.size		_ZN34_INTERNAL_3cd0ceda_4_k_cu_bdc222484cuda3std3__45__cpo4rendE,(_ZN34_INTERNAL_3cd0ceda_4_k_cu_bdc222484cuda3std6ranges3__45__cpo9iter_swapE - _ZN34_INTERNAL_3cd0ceda_4_k_cu_bdc222484cuda3std3__45__cpo4rendE)
_ZN34_INTERNAL_3cd0ceda_4_k_cu_bdc222484cuda3std3__45__cpo4rendE:
	.zero		1
	.type		_ZN34_INTERNAL_3cd0ceda_4_k_cu_bdc222484cuda3std6ranges3__45__cpo9iter_swapE,@object
	.size		_ZN34_INTERNAL_3cd0ceda_4_k_cu_bdc222484cuda3std6ranges3__45__cpo9iter_swapE,(_ZN34_INTERNAL_3cd0ceda_4_k_cu_bdc222484cuda3std3__48unexpectE - _ZN34_INTERNAL_3cd0ceda_4_k_cu_bdc222484cuda3std6ranges3__45__cpo9iter_swapE)
_ZN34_INTERNAL_3cd0ceda_4_k_cu_bdc222484cuda3std6ranges3__45__cpo9iter_swapE:
	.zero		1
	.type		_ZN34_INTERNAL_3cd0ceda_4_k_cu_bdc222484cuda3std3__48unexpectE,@object
	.size		_ZN34_INTERNAL_3cd0ceda_4_k_cu_bdc222484cuda3std3__48unexpectE,(_ZN34_INTERNAL_3cd0ceda_4_k_cu_bdc222486thrust24THRUST_300001_SM_1000_NS6system6detail10sequential3seqE - _ZN34_INTERNAL_3cd0ceda_4_k_cu_bdc222484cuda3std3__48unexpectE)
_ZN34_INTERNAL_3cd0ceda_4_k_cu_bdc222484cuda3std3__48unexpectE:
	.zero		1
	.type		_ZN34_INTERNAL_3cd0ceda_4_k_cu_bdc222486thrust24THRUST_300001_SM_1000_NS6system6detail10sequential3seqE,@object
	.size		_ZN34_INTERNAL_3cd0ceda_4_k_cu_bdc222486thrust24THRUST_300001_SM_1000_NS6system6detail10sequential3seqE,(.L_29 - _ZN34_INTERNAL_3cd0ceda_4_k_cu_bdc222486thrust24THRUST_300001_SM_1000_NS6system6detail10sequential3seqE)
_ZN34_INTERNAL_3cd0ceda_4_k_cu_bdc222486thrust24THRUST_300001_SM_1000_NS6system6detail10sequential3seqE:
	.zero		1
.L_29:


//--------------------- .nv.constant0._ZN3cub18CUB_300001_SM_10006detail4scan16DeviceScanKernelINS2_10policy_hubIiiij3AddE10Policy1000EPiS8_NS0_13ScanTileStateIiLb1EEES5_NS0_8NullTypeEjiLb0ESB_EEvT0_T1_T2_iT3_T4_T5_ --------------------------
	.section	.nv.constant0._ZN3cub18CUB_300001_SM_10006detail4scan16DeviceScanKernelINS2_10policy_hubIiiij3AddE10Policy1000EPiS8_NS0_13ScanTileStateIiLb1EEES5_NS0_8NullTypeEjiLb0ESB_EEvT0_T1_T2_iT3_T4_T5_,"a",@progbits
	.sectionflags	@""
	.align	4
.nv.constant0._ZN3cub18CUB_300001_SM_10006detail4scan16DeviceScanKernelINS2_10policy_hubIiiij3AddE10Policy1000EPiS8_NS0_13ScanTileStateIiLb1EEES5_NS0_8NullTypeEjiLb0ESB_EEvT0_T1_T2_iT3_T4_T5_:
	.zero		932


//--------------------- .nv.constant0._ZN3cub18CUB_300001_SM_10006detail4scan20DeviceScanInitKernelINS0_13ScanTileStateIiLb1EEEEEvT_i --------------------------
	.section	.nv.constant0._ZN3cub18CUB_300001_SM_10006detail4scan20DeviceScanInitKernelINS0_13ScanTileStateIiLb1EEEEEvT_i,"a",@progbits
	.sectionflags	@""
	.align	4
.nv.constant0._ZN3cub18CUB_300001_SM_10006detail4scan20DeviceScanInitKernelINS0_13ScanTileStateIiLb1EEEEEvT_i:
	.zero		908


//--------------------- .nv.constant0._ZN3cub18CUB_300001_SM_10006detail11EmptyKernelIvEEvv --------------------------
	.section	.nv.constant0._ZN3cub18CUB_300001_SM_10006detail11EmptyKernelIvEEvv,"a",@progbits
	.sectionflags	@""
	.align	4
.nv.constant0._ZN3cub18CUB_300001_SM_10006detail11EmptyKernelIvEEvv:
	.zero		896


//--------------------- SYMBOLS --------------------------

	.type		.nv.reservedSmem.offset0,@object
	.size		.nv.reservedSmem.offset0,0x4
	.type		.nv.reservedSmem.cap,@object
	.size		.nv.reservedSmem.cap,0x4
